	.headerflags	@"EF_CUDA_TEXMODE_UNIFIED EF_CUDA_64BIT_ADDRESS EF_CUDA_SM86 EF_CUDA_VIRTUAL_SM(EF_CUDA_SM86)"
	.elftype	@"ET_EXEC"


//--------------------- .nv.info                  --------------------------
	.section	.nv.info,"",@"SHT_CUDA_INFO"
	.align	4


	//----- nvinfo : EIATTR_REGCOUNT
	.align		4
        /*0000*/ 	.byte	0x04, 0x2f
        /*0002*/ 	.short	(.L_2 - .L_1)
	.align		4
.L_1:
        /*0004*/ 	.word	index@(triton_red_fused__to_copy_add_amax_amin_clamp_mul_native_layer_norm_reciprocal_1)
        /*0008*/ 	.word	0x0000007e


	//----- nvinfo : EIATTR_MIN_STACK_SIZE
	.align		4
.L_2:
        /*000c*/ 	.byte	0x04, 0x12
        /*000e*/ 	.short	(.L_4 - .L_3)
	.align		4
.L_3:
        /*0010*/ 	.word	index@(triton_red_fused__to_copy_add_amax_amin_clamp_mul_native_layer_norm_reciprocal_1)
        /*0014*/ 	.word	0x00000000


	//----- nvinfo : EIATTR_FRAME_SIZE
	.align		4
.L_4:
        /*0018*/ 	.byte	0x04, 0x11
        /*001a*/ 	.short	(.L_6 - .L_5)
	.align		4
.L_5:
        /*001c*/ 	.word	index@(triton_red_fused__to_copy_add_amax_amin_clamp_mul_native_layer_norm_reciprocal_1)
        /*0020*/ 	.word	0x00000000


	//----- nvinfo : EIATTR_MIN_STACK_SIZE
	.align		4
.L_6:
        /*0024*/ 	.byte	0x04, 0x12
        /*0026*/ 	.short	(.L_8 - .L_7)
	.align		4
.L_7:
        /*0028*/ 	.word	index@(triton_red_fused__to_copy_add_amax_amin_clamp_mul_native_layer_norm_reciprocal_1)
        /*002c*/ 	.word	0x00000000
.L_8:


//--------------------- .nv.info.triton_red_fused__to_copy_add_amax_amin_clamp_mul_native_layer_norm_reciprocal_1 --------------------------
	.section	.nv.info.triton_red_fused__to_copy_add_amax_amin_clamp_mul_native_layer_norm_reciprocal_1,"",@"SHT_CUDA_INFO"
	.sectionflags	@""
	.align	4


	//----- nvinfo : EIATTR_CUDA_API_VERSION
	.align		4
        /*0000*/ 	.byte	0x04, 0x37
        /*0002*/ 	.short	(.L_10 - .L_9)
.L_9:
        /*0004*/ 	.word	0x0000007c


	//----- nvinfo : EIATTR_SW2861232_WAR
	.align		4
.L_10:
        /*0008*/ 	.byte	0x01, 0x35
	.zero		2


	//----- nvinfo : EIATTR_PARAM_CBANK
	.align		4
        /*000c*/ 	.byte	0x04, 0x0a
        /*000e*/ 	.short	(.L_12 - .L_11)
	.align		4
.L_11:
        /*0010*/ 	.word	index@(.nv.constant0.triton_red_fused__to_copy_add_amax_amin_clamp_mul_native_layer_norm_reciprocal_1)
        /*0014*/ 	.short	0x0160
        /*0016*/ 	.short	0x0078


	//----- nvinfo : EIATTR_CBANK_PARAM_SIZE
	.align		4
.L_12:
        /*0018*/ 	.byte	0x03, 0x19
        /*001a*/ 	.short	0x0078


	//----- nvinfo : EIATTR_KPARAM_INFO
	.align		4
        /*001c*/ 	.byte	0x04, 0x17
        /*001e*/ 	.short	(.L_14 - .L_13)
.L_13:
        /*0020*/ 	.word	0x00000000
        /*0024*/ 	.short	0x000f
        /*0026*/ 	.short	0x0070
        /*0028*/ 	.byte	0x00, 0xf4, 0x21, 0x00


	//----- nvinfo : EIATTR_KPARAM_INFO
	.align		4
.L_14:
        /*002c*/ 	.byte	0x04, 0x17
        /*002e*/ 	.short	(.L_16 - .L_15)
.L_15:
        /*0030*/ 	.word	0x00000000
        /*0034*/ 	.short	0x000e
        /*0036*/ 	.short	0x006c
        /*0038*/ 	.byte	0x00, 0xf0, 0x11, 0x00


	//----- nvinfo : EIATTR_KPARAM_INFO
	.align		4
.L_16:
        /*003c*/ 	.byte	0x04, 0x17
        /*003e*/ 	.short	(.L_18 - .L_17)
.L_17:
        /*0040*/ 	.word	0x00000000
        /*0044*/ 	.short	0x000d
        /*0046*/ 	.short	0x0068
        /*0048*/ 	.byte	0x00, 0xf0, 0x11, 0x00


	//----- nvinfo : EIATTR_KPARAM_INFO
	.align		4
.L_18:
        /*004c*/ 	.byte	0x04, 0x17
        /*004e*/ 	.short	(.L_20 - .L_19)
.L_19:
        /*0050*/ 	.word	0x00000000
        /*0054*/ 	.short	0x000c
        /*0056*/ 	.short	0x0060
        /*0058*/ 	.byte	0x00, 0xf4, 0x21, 0x00


	//----- nvinfo : EIATTR_KPARAM_INFO
	.align		4
.L_20:
        /*005c*/ 	.byte	0x04, 0x17
        /*005e*/ 	.short	(.L_22 - .L_21)
.L_21:
        /*0060*/ 	.word	0x00000000
        /*0064*/ 	.short	0x000b
        /*0066*/ 	.short	0x0058
        /*0068*/ 	.byte	0x00, 0xf4, 0x21, 0x00


	//----- nvinfo : EIATTR_KPARAM_INFO
	.align		4
.L_22:
        /*006c*/ 	.byte	0x04, 0x17
        /*006e*/ 	.short	(.L_24 - .L_23)
.L_23:
        /*0070*/ 	.word	0x00000000
        /*0074*/ 	.short	0x000a
        /*0076*/ 	.short	0x0050
        /*0078*/ 	.byte	0x00, 0xf4, 0x21, 0x00


	//----- nvinfo : EIATTR_KPARAM_INFO
	.align		4
.L_24:
        /*007c*/ 	.byte	0x04, 0x17
        /*007e*/ 	.short	(.L_26 - .L_25)
.L_25:
        /*0080*/ 	.word	0x00000000
        /*0084*/ 	.short	0x0009
        /*0086*/ 	.short	0x0048
        /*0088*/ 	.byte	0x00, 0xf4, 0x21, 0x00


	//----- nvinfo : EIATTR_KPARAM_INFO
	.align		4
.L_26:
        /*008c*/ 	.byte	0x04, 0x17
        /*008e*/ 	.short	(.L_28 - .L_27)
.L_27:
        /*0090*/ 	.word	0x00000000
        /*0094*/ 	.short	0x0008
        /*0096*/ 	.short	0x0040
        /*0098*/ 	.byte	0x00, 0xf4, 0x21, 0x00


	//----- nvinfo : EIATTR_KPARAM_INFO
	.align		4
.L_28:
        /*009c*/ 	.byte	0x04, 0x17
        /*009e*/ 	.short	(.L_30 - .L_29)
.L_29:
        /*00a0*/ 	.word	0x00000000
        /*00a4*/ 	.short	0x0007
        /*00a6*/ 	.short	0x0038
        /*00a8*/ 	.byte	0x00, 0xf4, 0x21, 0x00


	//----- nvinfo : EIATTR_KPARAM_INFO
	.align		4
.L_30:
        /*00ac*/ 	.byte	0x04, 0x17
        /*00ae*/ 	.short	(.L_32 - .L_31)
.L_31:
        /*00b0*/ 	.word	0x00000000
        /*00b4*/ 	.short	0x0006
        /*00b6*/ 	.short	0x0030
        /*00b8*/ 	.byte	0x00, 0xf4, 0x21, 0x00


	//----- nvinfo : EIATTR_KPARAM_INFO
	.align		4
.L_32:
        /*00bc*/ 	.byte	0x04, 0x17
        /*00be*/ 	.short	(.L_34 - .L_33)
.L_33:
        /*00c0*/ 	.word	0x00000000
        /*00c4*/ 	.short	0x0005
        /*00c6*/ 	.short	0x0028
        /*00c8*/ 	.byte	0x00, 0xf4, 0x21, 0x00


	//----- nvinfo : EIATTR_KPARAM_INFO
	.align		4
.L_34:
        /*00cc*/ 	.byte	0x04, 0x17
        /*00ce*/ 	.short	(.L_36 - .L_35)
.L_35:
        /*00d0*/ 	.word	0x00000000
        /*00d4*/ 	.short	0x0004
        /*00d6*/ 	.short	0x0020
        /*00d8*/ 	.byte	0x00, 0xf4, 0x21, 0x00


	//----- nvinfo : EIATTR_KPARAM_INFO
	.align		4
.L_36:
        /*00dc*/ 	.byte	0x04, 0x17
        /*00de*/ 	.short	(.L_38 - .L_37)
.L_37:
        /*00e0*/ 	.word	0x00000000
        /*00e4*/ 	.short	0x0003
        /*00e6*/ 	.short	0x0018
        /*00e8*/ 	.byte	0x00, 0xf4, 0x21, 0x00


	//----- nvinfo : EIATTR_KPARAM_INFO
	.align		4
.L_38:
        /*00ec*/ 	.byte	0x04, 0x17
        /*00ee*/ 	.short	(.L_40 - .L_39)
.L_39:
        /*00f0*/ 	.word	0x00000000
        /*00f4*/ 	.short	0x0002
        /*00f6*/ 	.short	0x0010
        /*00f8*/ 	.byte	0x00, 0xf4, 0x21, 0x00


	//----- nvinfo : EIATTR_KPARAM_INFO
	.align		4
.L_40:
        /*00fc*/ 	.byte	0x04, 0x17
        /*00fe*/ 	.short	(.L_42 - .L_41)
.L_41:
        /*0100*/ 	.word	0x00000000
        /*0104*/ 	.short	0x0001
        /*0106*/ 	.short	0x0008
        /*0108*/ 	.byte	0x00, 0xf4, 0x21, 0x00


	//----- nvinfo : EIATTR_KPARAM_INFO
	.align		4
.L_42:
        /*010c*/ 	.byte	0x04, 0x17
        /*010e*/ 	.short	(.L_44 - .L_43)
.L_43:
        /*0110*/ 	.word	0x00000000
        /*0114*/ 	.short	0x0000
        /*0116*/ 	.short	0x0000
        /*0118*/ 	.byte	0x00, 0xf4, 0x21, 0x00


	//----- nvinfo : EIATTR_MAXREG_COUNT
	.align		4
.L_44:
        /*011c*/ 	.byte	0x03, 0x1b
        /*011e*/ 	.short	0x00ff


	//----- nvinfo : EIATTR_COOP_GROUP_MASK_REGIDS
	.align		4
        /*0120*/ 	.byte	0x04, 0x29
        /*0122*/ 	.short	(.L_46 - .L_45)


	//   ....[0]....
.L_45:
        /*0124*/ 	.word	0xffffffff


	//   ....[1]....
        /*0128*/ 	.word	0xffffffff


	//   ....[2]....
        /*012c*/ 	.word	0xffffffff


	//   ....[3]....
        /*0130*/ 	.word	0xffffffff


	//   ....[4]....
        /*0134*/ 	.word	0xffffffff


	//   ....[5]....
        /*0138*/ 	.word	0xffffffff


	//   ....[6]....
        /*013c*/ 	.word	0xffffffff


	//   ....[7]....
        /*0140*/ 	.word	0xffffffff


	//   ....[8]....
        /*0144*/ 	.word	0xffffffff


	//   ....[9]....
        /*0148*/ 	.word	0xffffffff


	//   ....[10]....
        /*014c*/ 	.word	0xffffffff


	//   ....[11]....
        /*0150*/ 	.word	0xffffffff


	//   ....[12]....
        /*0154*/ 	.word	0xffffffff


	//   ....[13]....
        /*0158*/ 	.word	0xffffffff


	//   ....[14]....
        /*015c*/ 	.word	0xffffffff


	//   ....[15]....
        /*0160*/ 	.word	0xffffffff


	//   ....[16]....
        /*0164*/ 	.word	0xffffffff


	//   ....[17]....
        /*0168*/ 	.word	0xffffffff


	//   ....[18]....
        /*016c*/ 	.word	0xffffffff


	//   ....[19]....
        /*0170*/ 	.word	0xffffffff


	//   ....[20]....
        /*0174*/ 	.word	0xffffffff


	//   ....[21]....
        /*0178*/ 	.word	0xffffffff


	//   ....[22]....
        /*017c*/ 	.word	0xffffffff


	//   ....[23]....
        /*0180*/ 	.word	0xffffffff


	//   ....[24]....
        /*0184*/ 	.word	0xffffffff


	//   ....[25]....
        /*0188*/ 	.word	0xffffffff


	//   ....[26]....
        /*018c*/ 	.word	0xffffffff


	//   ....[27]....
        /*0190*/ 	.word	0xffffffff


	//   ....[28]....
        /*0194*/ 	.word	0xffffffff


	//   ....[29]....
        /*0198*/ 	.word	0xffffffff


	//   ....[30]....
        /*019c*/ 	.word	0xffffffff


	//   ....[31]....
        /*01a0*/ 	.word	0xffffffff


	//   ....[32]....
        /*01a4*/ 	.word	0xffffffff


	//   ....[33]....
        /*01a8*/ 	.word	0xffffffff


	//   ....[34]....
        /*01ac*/ 	.word	0xffffffff


	//----- nvinfo : EIATTR_COOP_GROUP_INSTR_OFFSETS
	.align		4
.L_46:
        /*01b0*/ 	.byte	0x04, 0x28
        /*01b2*/ 	.short	(.L_48 - .L_47)


	//   ....[0]....
.L_47:
        /*01b4*/ 	.word	0x000028c0


	//   ....[1]....
        /*01b8*/ 	.word	0x00002b00


	//   ....[2]....
        /*01bc*/ 	.word	0x00002bd0


	//   ....[3]....
        /*01c0*/ 	.word	0x00002c40


	//   ....[4]....
        /*01c4*/ 	.word	0x00002ce0


	//   ....[5]....
        /*01c8*/ 	.word	0x00002dc0


	//   ....[6]....
        /*01cc*/ 	.word	0x00002e20


	//   ....[7]....
        /*01d0*/ 	.word	0x00002e90


	//   ....[8]....
        /*01d4*/ 	.word	0x00002fb0


	//   ....[9]....
        /*01d8*/ 	.word	0x00003020


	//   ....[10]....
        /*01dc*/ 	.word	0x00003080


	//   ....[11]....
        /*01e0*/ 	.word	0x00003130


	//   ....[12]....
        /*01e4*/ 	.word	0x00003160


	//   ....[13]....
        /*01e8*/ 	.word	0x00003230


	//   ....[14]....
        /*01ec*/ 	.word	0x00003290


	//   ....[15]....
        /*01f0*/ 	.word	0x000033d0


	//   ....[16]....
        /*01f4*/ 	.word	0x000033e0


	//   ....[17]....
        /*01f8*/ 	.word	0x00003420


	//   ....[18]....
        /*01fc*/ 	.word	0x00003460


	//   ....[19]....
        /*0200*/ 	.word	0x000035a0


	//   ....[20]....
        /*0204*/ 	.word	0x000035c0


	//   ....[21]....
        /*0208*/ 	.word	0x000054d0


	//   ....[22]....
        /*020c*/ 	.word	0x00005580


	//   ....[23]....
        /*0210*/ 	.word	0x00005650


	//   ....[24]....
        /*0214*/ 	.word	0x000056f0


	//   ....[25]....
        /*0218*/ 	.word	0x00005720


	//   ....[26]....
        /*021c*/ 	.word	0x00005780


	//   ....[27]....
        /*0220*/ 	.word	0x000057a0


	//   ....[28]....
        /*0224*/ 	.word	0x000057f0


	//   ....[29]....
        /*0228*/ 	.word	0x00005870


	//   ....[30]....
        /*022c*/ 	.word	0x00005890


	//   ....[31]....
        /*0230*/ 	.word	0x00005910


	//   ....[32]....
        /*0234*/ 	.word	0x00005920


	//   ....[33]....
        /*0238*/ 	.word	0x000059f0


	//   ....[34]....
        /*023c*/ 	.word	0x00005a50


	//----- nvinfo : EIATTR_EXIT_INSTR_OFFSETS
	.align		4
.L_48:
        /*0240*/ 	.byte	0x04, 0x1c
        /*0242*/ 	.short	(.L_50 - .L_49)


	//   ....[0]....
.L_49:
        /*0244*/ 	.word	0x00006b20


	//----- nvinfo : EIATTR_REQNTID
	.align		4
.L_50:
        /*0248*/ 	.byte	0x04, 0x10
        /*024a*/ 	.short	(.L_52 - .L_51)
.L_51:
        /*024c*/ 	.word	0x00000080
        /*0250*/ 	.word	0x00000001
        /*0254*/ 	.word	0x00000001
.L_52:


//--------------------- .nv.callgraph             --------------------------
	.section	.nv.callgraph,"",@"SHT_CUDA_CALLGRAPH"
	.align	4
	.sectionentsize	8
	.align		4
        /*0000*/ 	.word	0x00000000
	.align		4
        /*0004*/ 	.word	0xffffffff
	.align		4
        /*0008*/ 	.word	0x00000000
	.align		4
        /*000c*/ 	.word	0xfffffffe
	.align		4
        /*0010*/ 	.word	0x00000000
	.align		4
        /*0014*/ 	.word	0xfffffffd
	.align		4
        /*0018*/ 	.word	0x00000000
	.align		4
        /*001c*/ 	.word	0xfffffffc


//--------------------- .nv.rel.action            --------------------------
	.section	.nv.rel.action,"",@"SHT_CUDA_RELOCINFO"
	.align	8
	.sectionentsize	8
        /*0000*/ 	.byte	0x73, 0x00, 0x00, 0x00, 0x00, 0x00, 0x00, 0x00, 0x00, 0x00, 0x00, 0x11, 0x25, 0x00, 0x05, 0x36


//--------------------- .nv.constant4             --------------------------
	.section	.nv.constant4,"a",@progbits
	.align	8
	.align		8
.nv.constant4:
        /*0000*/ 	.dword	_$_str


//--------------------- .nv.constant0.triton_red_fused__to_copy_add_amax_amin_clamp_mul_native_layer_norm_reciprocal_1 --------------------------
	.section	.nv.constant0.triton_red_fused__to_copy_add_amax_amin_clamp_mul_native_layer_norm_reciprocal_1,"a",@progbits
	.sectionflags	@""
	.align	4
.nv.constant0.triton_red_fused__to_copy_add_amax_amin_clamp_mul_native_layer_norm_reciprocal_1:
	.zero		472


//--------------------- .text.triton_red_fused__to_copy_add_amax_amin_clamp_mul_native_layer_norm_reciprocal_1 --------------------------
	.section	.text.triton_red_fused__to_copy_add_amax_amin_clamp_mul_native_layer_norm_reciprocal_1,"ax",@progbits
	.sectionflags	@"SHF_BARRIERS=1"
	.sectioninfo	@"SHI_REGISTERS=126"
	.align	128
        .global         triton_red_fused__to_copy_add_amax_amin_clamp_mul_native_layer_norm_reciprocal_1
        .type           triton_red_fused__to_copy_add_amax_amin_clamp_mul_native_layer_norm_reciprocal_1,@function
        .size           triton_red_fused__to_copy_add_amax_amin_clamp_mul_native_layer_norm_reciprocal_1,(.L_x_7 - triton_red_fused__to_copy_add_amax_amin_clamp_mul_native_layer_norm_reciprocal_1)
        .other          triton_red_fused__to_copy_add_amax_amin_clamp_mul_native_layer_norm_reciprocal_1,@"STO_CUDA_ENTRY STV_DEFAULT"
triton_red_fused__to_copy_add_amax_amin_clamp_mul_native_layer_norm_reciprocal_1:
.text.triton_red_fused__to_copy_add_amax_amin_clamp_mul_native_layer_norm_reciprocal_1:
[----:B------:R-:W-:Y:S02]  /*0000*/  IMAD.MOV.U32 R1, RZ, RZ, c[0x0][0x28] ;  /* 0x00000a00ff017624 */ /* 0x000fe400078e00ff */
[----:B------:R-:W0:Y:S01]  /*0010*/  S2R R2, SR_TID.X ;  /* 0x0000000000027919 */ /* 0x000e220000002100 */
[----:B------:R-:W-:Y:S01]  /*0020*/  PLOP3.LUT P0, PT, PT, PT, PT, 0x80, 0x0 ;  /* 0x000000000000781c */ /* 0x000fe20003f0f070 */
[----:B------:R-:W-:Y:S01]  /*0030*/  IMAD.MOV.U32 R62, RZ, RZ, RZ ;  /* 0x000000ffff3e7224 */ /* 0x000fe200078e00ff */
[----:B------:R-:W-:Y:S01]  /*0040*/  CS2R R60, SRZ ;  /* 0x00000000003c7805 */ /* 0x000fe2000001ff00 */
[----:B------:R-:W1:Y:S01]  /*0050*/  S2R R0, SR_CTAID.X ;  /* 0x0000000000007919 */ /* 0x000e620000002500 */
[----:B------:R-:W-:Y:S01]  /*0060*/  CS2R R58, SRZ ;  /* 0x00000000003a7805 */ /* 0x000fe2000001ff00 */
        /* <DEDUP_REMOVED lines=18> */
[C---:B0-----:R-:W-:Y:S01]  /*0190*/  IMAD.SHL.U32 R3, R2.reuse, 0x10, RZ ;  /* 0x0000001002037824 */ /* 0x041fe200078e00ff */
[----:B------:R-:W-:Y:S01]  /*01a0*/  CS2R R20, SRZ ;  /* 0x0000000000147805 */ /* 0x000fe2000001ff00 */
[----:B------:R-:W-:Y:S01]  /*01b0*/  IMAD.SHL.U32 R5, R2, 0x8, RZ ;  /* 0x0000000802057824 */ /* 0x000fe200078e00ff */
[----:B------:R-:W-:Y:S01]  /*01c0*/  CS2R R18, SRZ ;  /* 0x0000000000127805 */ /* 0x000fe2000001ff00 */
[C---:B-1----:R-:W-:Y:S01]  /*01d0*/  IMAD R4, R0.reuse, 0xc00, RZ ;  /* 0x00000c0000047824 */ /* 0x042fe200078e02ff */
[----:B------:R-:W-:Y:S01]  /*01e0*/  LOP3.LUT R3, R3, 0x7f0, RZ, 0xc0, !PT ;  /* 0x000007f003037812 */ /* 0x000fe200078ec0ff */
[----:B------:R-:W-:Y:S01]  /*01f0*/  CS2R R16, SRZ ;  /* 0x0000000000107805 */ /* 0x000fe2000001ff00 */
[----:B------:R-:W-:Y:S01]  /*0200*/  ISETP.GE.AND P3, PT, R0, 0xe10, PT ;  /* 0x00000e100000780c */ /* 0x000fe20003f66270 */
[----:B------:R-:W-:Y:S01]  /*0210*/  IMAD.MOV.U32 R7, RZ, RZ, RZ ;  /* 0x000000ffff077224 */ /* 0x000fe200078e00ff */
[----:B------:R-:W-:Y:S01]  /*0220*/  LOP3.LUT R9, R3, 0x8, RZ, 0xfc, !PT ;  /* 0x0000000803097812 */ /* 0x000fe200078efcff */
[----:B------:R-:W-:Y:S01]  /*0230*/  ULDC.64 UR6, c[0x0][0x118] ;  /* 0x0000460000067ab9 */ /* 0x000fe20000000a00 */
[----:B------:R-:W-:Y:S01]  /*0240*/  LOP3.LUT R5, R5, 0x3f8, RZ, 0xc0, !PT ;  /* 0x000003f805057812 */ /* 0x000fe200078ec0ff */
[----:B------:R-:W-:-:S02]  /*0250*/  UMOV UR4, URZ ;  /* 0x0000003f00047c82 */ /* 0x000fc40008000000 */
[----:B------:R-:W-:Y:S01]  /*0260*/  IMAD.IADD R6, R9, 0x1, R4 ;  /* 0x0000000109067824 */ /* 0x000fe200078e0204 */
[----:B------:R-:W-:Y:S02]  /*0270*/  UMOV UR5, URZ ;  /* 0x0000003f00057c82 */ /* 0x000fe40008000000 */
.L_x_2:
[----:B------:R-:W-:Y:S01]  /*0280*/  LOP3.LUT R9, R3, UR4, RZ, 0xfc, !PT ;  /* 0x0000000403097c12 */ /* 0x000fe2000f8efcff */
[----:B------:R-:W-:Y:S01]  /*0290*/  IMAD.U32 R8, RZ, RZ, UR5 ;  /* 0x00000005ff087e24 */ /* 0x000fe2000f8e00ff */
[----:B------:R-:W-:Y:S01]  /*02a0*/  IADD3 R68, R6, UR4, RZ ;  /* 0x0000000406447c10 */ /* 0x000fe2000fffe0ff */
[----:B------:R-:W-:Y:S01]  /*02b0*/  IMAD.MOV.U32 R69, RZ, RZ, 0x2 ;  /* 0x00000002ff457424 */ /* 0x000fe200078e00ff */
[----:B------:R-:W-:Y:S01]  /*02c0*/  ISETP.LT.U32.AND P1, PT, R9, 0xc00, PT ;  /* 0x00000c000900780c */ /* 0x000fe20003f21070 */
[----:B------:R-:W-:Y:S01]  /*02d0*/  IMAD.IADD R64, R4, 0x1, R9 ;  /* 0x0000000104407824 */ /* 0x000fe200078e0209 */
[----:B------:R-:W-:Y:S01]  /*02e0*/  CS2R R10, SRZ ;  /* 0x00000000000a7805 */ /* 0x000fe2000001ff00 */
[----:B------:R-:W-:Y:S01]  /*02f0*/  CS2R R12, SRZ ;  /* 0x00000000000c7805 */ /* 0x000fe2000001ff00 */
[----:B------:R-:W-:Y:S01]  /*0300*/  ISETP.LT.U32.AND.EX P1, PT, R8, RZ, !P3, P1 ;  /* 0x000000ff0800720c */ /* 0x000fe20005f21110 */
[----:B------:R-:W-:Y:S01]  /*0310*/  IMAD.WIDE R64, R64, R69, c[0x0][0x160] ;  /* 0x0000580040407625 */ /* 0x000fe200078e0245 */
[----:B------:R-:W-:Y:S01]  /*0320*/  CS2R R8, SRZ ;  /* 0x0000000000087805 */ /* 0x000fe2000001ff00 */
[----:B------:R-:W-:-:S02]  /*0330*/  CS2R R14, SRZ ;  /* 0x00000000000e7805 */ /* 0x000fc4000001ff00 */
[----:B------:R-:W-:-:S08]  /*0340*/  IMAD.WIDE R68, R68, R69, c[0x0][0x160] ;  /* 0x0000580044447625 */ /* 0x000fd000078e0245 */
[----:B------:R0:W2:Y:S04]  /*0350*/  @P1 LDG.E.EL.128 R8, [R64.64] ;  /* 0x0000000640081981 */ /* 0x0000a8000c2e1d00 */
[----:B------:R1:W3:Y:S01]  /*0360*/  @P1 LDG.E.EL.128 R12, [R68.64] ;  /* 0x00000006440c1981 */ /* 0x0002e2000c2e1d00 */
[----:B------:R-:W-:Y:S01]  /*0370*/  IMAD.MOV.U32 R85, RZ, RZ, 0x3f800000 ;  /* 0x3f800000ff557424 */ /* 0x000fe200078e00ff */
[----:B------:R-:W-:Y:S01]  /*0380*/  CS2R R112, SRZ ;  /* 0x0000000000707805 */ /* 0x000fe2000001ff00 */
[----:B------:R-:W-:Y:S01]  /*0390*/  IMAD.MOV.U32 R111, RZ, RZ, RZ ;  /* 0x000000ffff6f7224 */ /* 0x000fe200078e00ff */
[----:B------:R-:W-:Y:S01]  /*03a0*/  CS2R R114, SRZ ;  /* 0x0000000000727805 */ /* 0x000fe2000001ff00 */
[----:B------:R-:W-:Y:S01]  /*03b0*/  CS2R R116, SRZ ;  /* 0x0000000000747805 */ /* 0x000fe2000001ff00 */
[----:B------:R-:W-:Y:S01]  /*03c0*/  IMAD.MOV.U32 R118, RZ, RZ, RZ ;  /* 0x000000ffff767224 */ /* 0x000fe200078e00ff */
[----:B------:R-:W-:Y:S01]  /*03d0*/  CS2R R90, SRZ ;  /* 0x00000000005a7805 */ /* 0x000fe2000001ff00 */
[----:B------:R-:W-:Y:S01]  /*03e0*/  IMAD.MOV.U32 R89, RZ, RZ, RZ ;  /* 0x000000ffff597224 */ /* 0x000fe200078e00ff */
[----:B------:R-:W-:Y:S01]  /*03f0*/  CS2R R104, SRZ ;  /* 0x0000000000687805 */ /* 0x000fe2000001ff00 */
[----:B------:R-:W-:-:S02]  /*0400*/  IMAD.MOV.U32 R94, RZ, RZ, RZ ;  /* 0x000000ffff5e7224 */ /* 0x000fc400078e00ff */
[----:B------:R-:W-:Y:S02]  /*0410*/  IMAD.MOV.U32 R103, RZ, RZ, RZ ;  /* 0x000000ffff677224 */ /* 0x000fe400078e00ff */
[----:B------:R-:W-:Y:S02]  /*0420*/  IMAD.MOV.U32 R108, RZ, RZ, RZ ;  /* 0x000000ffff6c7224 */ /* 0x000fe400078e00ff */
[----:B------:R-:W-:Y:S02]  /*0430*/  IMAD.MOV.U32 R74, RZ, RZ, 0x3f800000 ;  /* 0x3f800000ff4a7424 */ /* 0x000fe400078e00ff */
[----:B------:R-:W-:Y:S02]  /*0440*/  IMAD.MOV.U32 R81, RZ, RZ, 0x3f800000 ;  /* 0x3f800000ff517424 */ /* 0x000fe400078e00ff */
[----:B-1----:R-:W-:Y:S02]  /*0450*/  IMAD.MOV.U32 R68, RZ, RZ, 0x3f800000 ;  /* 0x3f800000ff447424 */ /* 0x002fe400078e00ff */
[----:B------:R-:W-:-:S02]  /*0460*/  IMAD.MOV.U32 R79, RZ, RZ, 0x3f800000 ;  /* 0x3f800000ff4f7424 */ /* 0x000fc400078e00ff */
[----:B------:R-:W-:Y:S02]  /*0470*/  IMAD.MOV.U32 R66, RZ, RZ, 0x3f800000 ;  /* 0x3f800000ff427424 */ /* 0x000fe400078e00ff */
[----:B------:R-:W-:Y:S02]  /*0480*/  IMAD.MOV.U32 R77, RZ, RZ, 0x3f800000 ;  /* 0x3f800000ff4d7424 */ /* 0x000fe400078e00ff */
[----:B0-----:R-:W-:Y:S02]  /*0490*/  IMAD.MOV.U32 R64, RZ, RZ, 0x3f800000 ;  /* 0x3f800000ff407424 */ /* 0x001fe400078e00ff */
[----:B------:R-:W-:Y:S02]  /*04a0*/  IMAD.MOV.U32 R75, RZ, RZ, 0x3f800000 ;  /* 0x3f800000ff4b7424 */ /* 0x000fe400078e00ff */
[----:B------:R-:W-:Y:S02]  /*04b0*/  IMAD.MOV.U32 R73, RZ, RZ, 0x3f800000 ;  /* 0x3f800000ff497424 */ /* 0x000fe400078e00ff */
[----:B------:R-:W-:Y:S01]  /*04c0*/  IMAD.MOV.U32 R71, RZ, RZ, 0x3f800000 ;  /* 0x3f800000ff477424 */ /* 0x000fe200078e00ff */
[C---:B--2---:R-:W-:Y:S01]  /*04d0*/  PRMT R76, R8.reuse, 0x7632, R76 ;  /* 0x00007632084c7816 */ /* 0x044fe2000000004c */
[----:B------:R-:W-:Y:S01]  /*04e0*/  IMAD.U32 R63, R8, 0x10000, RZ ;  /* 0x00010000083f7824 */ /* 0x000fe200078e00ff */
[----:B------:R-:W-:Y:S01]  /*04f0*/  PRMT R78, R9, 0x7632, R78 ;  /* 0x00007632094e7816 */ /* 0x000fe2000000004e */
[C---:B------:R-:W-:Y:S01]  /*0500*/  IMAD.U32 R65, R10.reuse, 0x10000, RZ ;  /* 0x000100000a417824 */ /* 0x040fe200078e00ff */
[----:B------:R-:W-:Y:S01]  /*0510*/  PRMT R80, R10, 0x7632, R80 ;  /* 0x000076320a507816 */ /* 0x000fe20000000050 */
[----:B---3--:R-:W-:Y:S01]  /*0520*/  IMAD.U32 R67, R12, 0x10000, RZ ;  /* 0x000100000c437824 */ /* 0x008fe200078e00ff */
[----:B------:R-:W-:Y:S01]  /*0530*/  PRMT R82, R11, 0x7632, R82 ;  /* 0x000076320b527816 */ /* 0x000fe20000000052 */
[----:B------:R-:W-:Y:S01]  /*0540*/  IMAD.U32 R69, R14, 0x10000, RZ ;  /* 0x000100000e457824 */ /* 0x000fe200078e00ff */
[----:B------:R-:W-:Y:S01]  /*0550*/  PRMT R86, R12, 0x7632, R86 ;  /* 0x000076320c567816 */ /* 0x000fe20000000056 */
[----:B------:R-:W-:Y:S01]  /*0560*/  IMAD.U32 R83, R15, 0x10000, RZ ;  /* 0x000100000f537824 */ /* 0x000fe200078e00ff */
[----:B------:R-:W-:Y:S01]  /*0570*/  PRMT R84, R13, 0x7632, R84 ;  /* 0x000076320d547816 */ /* 0x000fe20000000054 */
[----:B------:R-:W-:Y:S01]  /*0580*/  IMAD.U32 R9, R9, 0x10000, RZ ;  /* 0x0001000009097824 */ /* 0x000fe200078e00ff */
[----:B------:R-:W-:Y:S01]  /*0590*/  PRMT R72, R14, 0x7632, R72 ;  /* 0x000076320e487816 */ /* 0x000fe20000000048 */
[----:B------:R-:W-:Y:S01]  /*05a0*/  IMAD.U32 R11, R11, 0x10000, RZ ;  /* 0x000100000b0b7824 */ /* 0x000fe200078e00ff */
[----:B------:R-:W-:Y:S01]  /*05b0*/  PRMT R70, R15, 0x7632, R70 ;  /* 0x000076320f467816 */ /* 0x000fe20000000046 */
[----:B------:R-:W-:-:S02]  /*05c0*/  IMAD.U32 R13, R13, 0x10000, RZ ;  /* 0x000100000d0d7824 */ /* 0x000fc400078e00ff */
[----:B------:R-:W-:Y:S02]  /*05d0*/  IMAD.MOV.U32 R14, RZ, RZ, 0x3f800000 ;  /* 0x3f800000ff0e7424 */ /* 0x000fe400078e00ff */
[----:B------:R-:W-:Y:S02]  /*05e0*/  IMAD.MOV.U32 R12, RZ, RZ, 0x3f800000 ;  /* 0x3f800000ff0c7424 */ /* 0x000fe400078e00ff */
[----:B------:R-:W-:Y:S02]  /*05f0*/  IMAD.MOV.U32 R10, RZ, RZ, 0x3f800000 ;  /* 0x3f800000ff0a7424 */ /* 0x000fe400078e00ff */
[----:B------:R-:W-:Y:S02]  /*0600*/  IMAD.MOV.U32 R15, RZ, RZ, 0x3f800000 ;  /* 0x3f800000ff0f7424 */ /* 0x000fe400078e00ff */
[----:B------:R-:W-:Y:S02]  /*0610*/  IMAD.MOV.U32 R8, RZ, RZ, 0x3f800000 ;  /* 0x3f800000ff087424 */ /* 0x000fe400078e00ff */
[----:B------:R-:W-:-:S02]  /*0620*/  IMAD.U32 R76, R76, 0x10000, RZ ;  /* 0x000100004c4c7824 */ /* 0x000fc400078e00ff */
[----:B------:R-:W-:Y:S02]  /*0630*/  IMAD.U32 R78, R78, 0x10000, RZ ;  /* 0x000100004e4e7824 */ /* 0x000fe400078e00ff */
[----:B------:R-:W-:Y:S02]  /*0640*/  IMAD.U32 R80, R80, 0x10000, RZ ;  /* 0x0001000050507824 */ /* 0x000fe400078e00ff */
[----:B------:R-:W-:Y:S02]  /*0650*/  IMAD.U32 R82, R82, 0x10000, RZ ;  /* 0x0001000052527824 */ /* 0x000fe400078e00ff */
[----:B------:R-:W-:Y:S02]  /*0660*/  IMAD.U32 R86, R86, 0x10000, RZ ;  /* 0x0001000056567824 */ /* 0x000fe400078e00ff */
[----:B------:R-:W-:Y:S02]  /*0670*/  IMAD.U32 R84, R84, 0x10000, RZ ;  /* 0x0001000054547824 */ /* 0x000fe400078e00ff */
[----:B------:R-:W-:-:S02]  /*0680*/  IMAD.U32 R72, R72, 0x10000, RZ ;  /* 0x0001000048487824 */ /* 0x000fc400078e00ff */
[----:B------:R-:W-:Y:S01]  /*0690*/  IMAD.U32 R70, R70, 0x10000, RZ ;  /* 0x0001000046467824 */ /* 0x000fe200078e00ff */
[----:B------:R-:W-:Y:S05]  /*06a0*/  @P0 BRA `(.L_x_0) ;  /* 0x00000f0000000947 */ /* 0x000fea0003800000 */
[----:B------:R-:W-:Y:S01]  /*06b0*/  FADD R85, R62, 1 ;  /* 0x3f8000003e557421 */ /* 0x000fe20000000000 */
[----:B------:R-:W-:Y:S01]  /*06c0*/  FADD R74, R61, 1 ;  /* 0x3f8000003d4a7421 */ /* 0x000fe20000000000 */
[----:B------:R-:W-:Y:S01]  /*06d0*/  FADD R111, R63, -R30 ;  /* 0x8000001e3f6f7221 */ /* 0x000fe20000000000 */
[----:B------:R-:W-:Y:S01]  /*06e0*/  FADD R112, R76, -R29 ;  /* 0x8000001d4c707221 */ /* 0x000fe20000000000 */
[C---:B------:R-:W-:Y:S01]  /*06f0*/  FMUL R8, R85.reuse, 0.25 ;  /* 0x3e80000055087820 */ /* 0x040fe20000400000 */
[C---:B------:R-:W-:Y:S01]  /*0700*/  FSETP.GEU.AND P5, PT, |R85|.reuse, 1.175494350822287508e-38, PT ;  /* 0x008000005500780b */ /* 0x040fe20003fae200 */
[C---:B------:R-:W-:Y:S01]  /*0710*/  FMUL R15, R74.reuse, 0.25 ;  /* 0x3e8000004a0f7820 */ /* 0x040fe20000400000 */
[----:B------:R-:W-:Y:S01]  /*0720*/  FSETP.GT.AND P2, PT, |R85|, 8.50705917302346158658e+37, PT ;  /* 0x7e8000005500780b */ /* 0x000fe20003f44200 */
[----:B------:R-:W-:Y:S01]  /*0730*/  FMUL R10, R111, 0.25 ;  /* 0x3e8000006f0a7820 */ /* 0x000fe20000400000 */
[----:B------:R-:W-:Y:S01]  /*0740*/  FSETP.GEU.AND P6, PT, |R74|, 1.175494350822287508e-38, PT ;  /* 0x008000004a00780b */ /* 0x000fe20003fce200 */
[----:B------:R-:W-:Y:S01]  /*0750*/  FMUL R71, R112, 0.25 ;  /* 0x3e80000070477820 */ /* 0x000fe20000400000 */
[----:B------:R-:W-:Y:S01]  /*0760*/  FSEL R8, R8, R85, P2 ;  /* 0x0000005508087208 */ /* 0x000fe20001000000 */
[----:B------:R-:W-:Y:S01]  /*0770*/  FADD R81, R60, 1 ;  /* 0x3f8000003c517421 */ /* 0x000fe20000000000 */
[----:B------:R-:W-:Y:S01]  /*0780*/  FSETP.GT.AND P4, PT, |R74|, 8.50705917302346158658e+37, PT ;  /* 0x7e8000004a00780b */ /* 0x000fe20003f84200 */
[----:B------:R-:W-:Y:S01]  /*0790*/  FADD R113, R9, -R28 ;  /* 0x8000001c09717221 */ /* 0x000fe20000000000 */
[----:B------:R-:W-:Y:S01]  /*07a0*/  FSEL R10, R10, R111, P2 ;  /* 0x0000006f0a0a7208 */ /* 0x000fe20001000000 */
[----:B------:R-:W-:Y:S01]  /*07b0*/  FADD R79, R58, 1 ;  /* 0x3f8000003a4f7421 */ /* 0x000fe20000000000 */
[----:B------:R-:W-:Y:S01]  /*07c0*/  FSEL R12, R15, R74, P4 ;  /* 0x0000004a0f0c7208 */ /* 0x000fe20002000000 */
[----:B------:R-:W-:Y:S01]  /*07d0*/  @!P5 FMUL R8, R8, 16777216 ;  /* 0x4b8000000808d820 */ /* 0x000fe20000400000 */
[----:B------:R-:W-:Y:S01]  /*07e0*/  FSEL R71, R71, R112, P4 ;  /* 0x0000007047477208 */ /* 0x000fe20002000000 */
[----:B------:R-:W-:Y:S01]  /*07f0*/  @!P5 FMUL R10, R10, 16777216 ;  /* 0x4b8000000a0ad820 */ /* 0x000fe20000400000 */
[C---:B------:R-:W-:Y:S01]  /*0800*/  FSETP.GEU.AND P4, PT, |R81|.reuse, 1.175494350822287508e-38, PT ;  /* 0x008000005100780b */ /* 0x040fe20003f8e200 */
[----:B------:R0:W1:Y:S01]  /*0810*/  MUFU.RCP R15, R8 ;  /* 0x00000008000f7308 */ /* 0x0000620000001000 */
[----:B------:R-:W-:Y:S01]  /*0820*/  @!P6 FMUL R12, R12, 16777216 ;  /* 0x4b8000000c0ce820 */ /* 0x000fe20000400000 */
[----:B------:R-:W-:Y:S01]  /*0830*/  FSETP.GT.AND P2, PT, |R81|, 8.50705917302346158658e+37, PT ;  /* 0x7e8000005100780b */ /* 0x000fe20003f44200 */
[----:B------:R-:W-:Y:S01]  /*0840*/  @!P6 FMUL R71, R71, 16777216 ;  /* 0x4b8000004747e820 */ /* 0x000fe20000400000 */
[----:B------:R-:W-:Y:S01]  /*0850*/  FADD R68, R59, 1 ;  /* 0x3f8000003b447421 */ /* 0x000fe20000000000 */
[----:B------:R-:W-:Y:S01]  /*0860*/  FADD R114, R78, -R27 ;  /* 0x8000001b4e727221 */ /* 0x000fe20000000000 */
[----:B------:R-:W-:Y:S01]  /*0870*/  FADD R115, R65, -R26 ;  /* 0x8000001a41737221 */ /* 0x000fe20000000000 */
[----:B------:R-:W-:Y:S01]  /*0880*/  FADD R77, R56, 1 ;  /* 0x3f800000384d7421 */ /* 0x000fe20000000000 */
[----:B------:R-:W2:Y:S01]  /*0890*/  MUFU.RCP R12, R12 ;  /* 0x0000000c000c7308 */ /* 0x000ea20000001000 */
[----:B0-----:R-:W-:Y:S01]  /*08a0*/  FMUL R8, R81, 0.25 ;  /* 0x3e80000051087820 */ /* 0x001fe20000400000 */
[----:B------:R-:W-:Y:S01]  /*08b0*/  FSETP.GEU.AND P6, PT, |R68|, 1.175494350822287508e-38, PT ;  /* 0x008000004400780b */ /* 0x000fe20003fce200 */
[----:B------:R-:W-:Y:S01]  /*08c0*/  FMUL R95, R114, 0.25 ;  /* 0x3e800000725f7820 */ /* 0x000fe20000400000 */
[----:B------:R-:W-:Y:S01]  /*08d0*/  FSETP.GT.AND P5, PT, |R68|, 8.50705917302346158658e+37, PT ;  /* 0x7e8000004400780b */ /* 0x000fe20003fa4200 */
[----:B------:R-:W-:Y:S01]  /*08e0*/  FMUL R92, R115, 0.25 ;  /* 0x3e800000735c7820 */ /* 0x000fe20000400000 */
[----:B------:R-:W-:Y:S01]  /*08f0*/  FSEL R93, R8, R81, P2 ;  /* 0x00000051085d7208 */ /* 0x000fe20001000000 */
[----:B------:R-:W-:Y:S01]  /*0900*/  FADD R66, R57, 1 ;  /* 0x3f80000039427421 */ /* 0x000fe20000000000 */
[----:B-1----:R-:W-:Y:S01]  /*0910*/  FFMA R88, R15, R10, R30 ;  /* 0x0000000a0f587223 */ /* 0x002fe2000000001e */
[----:B------:R-:W-:Y:S01]  /*0920*/  FMUL R10, R113, 0.25 ;  /* 0x3e800000710a7820 */ /* 0x000fe20000400000 */
[----:B------:R-:W-:Y:S01]  /*0930*/  FSEL R8, R95, R114, P5 ;  /* 0x000000725f087208 */ /* 0x000fe20002800000 */
[----:B------:R-:W-:Y:S01]  /*0940*/  @!P4 FMUL R93, R93, 16777216 ;  /* 0x4b8000005d5dc820 */ /* 0x000fe20000400000 */
[----:B------:R-:W-:Y:S01]  /*0950*/  FADD R117, R11, -R24 ;  /* 0x800000180b757221 */ /* 0x000fe20000000000 */
[----:B------:R-:W-:Y:S01]  /*0960*/  FADD R116, R80, -R25 ;  /* 0x8000001950747221 */ /* 0x000fe20000000000 */
[----:B------:R-:W-:Y:S01]  /*0970*/  FSEL R15, R10, R113, P2 ;  /* 0x000000710a0f7208 */ /* 0x000fe20001000000 */
[C---:B------:R-:W-:Y:S01]  /*0980*/  FMUL R10, R79.reuse, 0.25 ;  /* 0x3e8000004f0a7820 */ /* 0x040fe20000400000 */
[----:B--2---:R-:W-:Y:S01]  /*0990*/  FFMA R87, R12, R71, R29 ;  /* 0x000000470c577223 */ /* 0x004fe2000000001d */
[----:B------:R-:W-:Y:S01]  /*09a0*/  FMUL R71, R68, 0.25 ;  /* 0x3e80000044477820 */ /* 0x000fe20000400000 */
[----:B------:R-:W-:Y:S01]  /*09b0*/  FSETP.GT.AND P2, PT, |R79|, 8.50705917302346158658e+37, PT ;  /* 0x7e8000004f00780b */ /* 0x000fe20003f44200 */
[----:B------:R-:W-:Y:S01]  /*09c0*/  @!P4 FMUL R15, R15, 16777216 ;  /* 0x4b8000000f0fc820 */ /* 0x000fe20000400000 */
[----:B------:R-:W-:Y:S01]  /*09d0*/  FSETP.GEU.AND P4, PT, |R79|, 1.175494350822287508e-38, PT ;  /* 0x008000004f00780b */ /* 0x000fe20003f8e200 */
[----:B------:R-:W-:Y:S01]  /*09e0*/  @!P6 FMUL R8, R8, 16777216 ;  /* 0x4b8000000808e820 */ /* 0x000fe20000400000 */
[----:B------:R-:W-:Y:S01]  /*09f0*/  FSEL R94, R71, R68, P5 ;  /* 0x00000044475e7208 */ /* 0x000fe20002800000 */
[----:B------:R-:W-:Y:S01]  /*0a00*/  FMUL R97, R66, 0.25 ;  /* 0x3e80000042617820 */ /* 0x000fe20000400000 */
[----:B------:R-:W-:Y:S01]  /*0a10*/  FSEL R95, R10, R79, P2 ;  /* 0x0000004f0a5f7208 */ /* 0x000fe20001000000 */
[----:B------:R-:W-:Y:S01]  /*0a20*/  FMUL R96, R117, 0.25 ;  /* 0x3e80000075607820 */ /* 0x000fe20000400000 */
[----:B------:R-:W-:Y:S01]  /*0a30*/  FSEL R71, R92, R115, P2 ;  /* 0x000000735c477208 */ /* 0x000fe20001000000 */
[----:B------:R-:W-:Y:S01]  /*0a40*/  @!P6 FMUL R94, R94, 16777216 ;  /* 0x4b8000005e5ee820 */ /* 0x000fe20000400000 */
[C---:B------:R-:W-:Y:S01]  /*0a50*/  FSETP.GEU.AND P6, PT, |R66|.reuse, 1.175494350822287508e-38, PT ;  /* 0x008000004200780b */ /* 0x040fe20003fce200 */
[C---:B------:R-:W-:Y:S01]  /*0a60*/  FMUL R92, R77.reuse, 0.25 ;  /* 0x3e8000004d5c7820 */ /* 0x040fe20000400000 */
[----:B------:R-:W-:Y:S01]  /*0a70*/  FSETP.GT.AND P5, PT, |R66|, 8.50705917302346158658e+37, PT ;  /* 0x7e8000004200780b */ /* 0x000fe20003fa4200 */
[----:B------:R-:W-:Y:S01]  /*0a80*/  FMUL R99, R116, 0.25 ;  /* 0x3e80000074637820 */ /* 0x000fe20000400000 */
[----:B------:R-:W-:Y:S01]  /*0a90*/  FSETP.GT.AND P2, PT, |R77|, 8.50705917302346158658e+37, PT ;  /* 0x7e8000004d00780b */ /* 0x000fe20003f44200 */
[----:B------:R-:W-:Y:S01]  /*0aa0*/  @!P4 FMUL R95, R95, 16777216 ;  /* 0x4b8000005f5fc820 */ /* 0x000fe20000400000 */
[----:B------:R-:W-:Y:S01]  /*0ab0*/  @!P4 FMUL R71, R71, 16777216 ;  /* 0x4b8000004747c820 */ /* 0x000fe20000400000 */
[----:B------:R-:W-:Y:S01]  /*0ac0*/  FSETP.GEU.AND P4, PT, |R77|, 1.175494350822287508e-38, PT ;  /* 0x008000004d00780b */ /* 0x000fe20003f8e200 */
[----:B------:R-:W-:Y:S01]  /*0ad0*/  FADD R75, R54, 1 ;  /* 0x3f800000364b7421 */ /* 0x000fe20000000000 */
[----:B------:R-:W-:Y:S01]  /*0ae0*/  FSEL R98, R97, R66, P5 ;  /* 0x0000004261627208 */ /* 0x000fe20002800000 */
[----:B------:R-:W-:Y:S01]  /*0af0*/  FADD R64, R55, 1 ;  /* 0x3f80000037407421 */ /* 0x000fe20000000000 */
[----:B------:R-:W-:Y:S01]  /*0b00*/  FSEL R92, R92, R77, P2 ;  /* 0x0000004d5c5c7208 */ /* 0x000fe20001000000 */
[----:B------:R-:W-:Y:S01]  /*0b10*/  FADD R118, R82, -R23 ;  /* 0x8000001752767221 */ /* 0x000fe20000000000 */
[----:B------:R-:W-:Y:S01]  /*0b20*/  FSEL R97, R96, R117, P2 ;  /* 0x0000007560617208 */ /* 0x000fe20001000000 */
[----:B------:R-:W-:Y:S01]  /*0b30*/  FADD R89, R67, -R22 ;  /* 0x8000001643597221 */ /* 0x000fe20000000000 */
[----:B------:R-:W-:Y:S01]  /*0b40*/  FSEL R10, R99, R116, P5 ;  /* 0x00000074630a7208 */ /* 0x000fe20002800000 */
[----:B------:R-:W-:Y:S01]  /*0b50*/  @!P6 FMUL R98, R98, 16777216 ;  /* 0x4b8000006262e820 */ /* 0x000fe20000400000 */
[C---:B------:R-:W-:Y:S01]  /*0b60*/  FMUL R99, R64.reuse, 0.25 ;  /* 0x3e80000040637820 */ /* 0x040fe20000400000 */
[----:B------:R-:W-:Y:S01]  /*0b70*/  FSETP.GT.AND P5, PT, |R64|, 8.50705917302346158658e+37, PT ;  /* 0x7e8000004000780b */ /* 0x000fe20003fa4200 */
[----:B------:R-:W-:Y:S01]  /*0b80*/  FMUL R101, R118, 0.25 ;  /* 0x3e80000076657820 */ /* 0x000fe20000400000 */
[----:B------:R-:W-:Y:S01]  /*0b90*/  @!P4 FMUL R92, R92, 16777216 ;  /* 0x4b8000005c5cc820 */ /* 0x000fe20000400000 */
[----:B------:R-:W-:Y:S01]  /*0ba0*/  @!P4 FMUL R97, R97, 16777216 ;  /* 0x4b8000006161c820 */ /* 0x000fe20000400000 */
[C---:B------:R-:W-:Y:S01]  /*0bb0*/  FSETP.GEU.AND P4, PT, |R75|.reuse, 1.175494350822287508e-38, PT ;  /* 0x008000004b00780b */ /* 0x040fe20003f8e200 */
[----:B------:R-:W-:Y:S01]  /*0bc0*/  @!P6 FMUL R10, R10, 16777216 ;  /* 0x4b8000000a0ae820 */ /* 0x000fe20000400000 */
[----:B------:R-:W-:Y:S01]  /*0bd0*/  FSETP.GEU.AND P6, PT, |R64|, 1.175494350822287508e-38, PT ;  /* 0x008000004000780b */ /* 0x000fe20003fce200 */
[----:B------:R-:W-:Y:S01]  /*0be0*/  FMUL R96, R75, 0.25 ;  /* 0x3e8000004b607820 */ /* 0x000fe20000400000 */
[----:B------:R-:W-:Y:S01]  /*0bf0*/  FMUL R104, R89, 0.25 ;  /* 0x3e80000059687820 */ /* 0x000fe20000400000 */
[----:B------:R-:W-:Y:S01]  /*0c00*/  FADD R14, R53, 1 ;  /* 0x3f800000350e7421 */ /* 0x000fe20000000000 */
[----:B------:R-:W-:Y:S01]  /*0c10*/  FADD R90, R86, -R21 ;  /* 0x80000015565a7221 */ /* 0x000fe20000000000 */
[----:B------:R-:W-:Y:S01]  /*0c20*/  FSETP.GT.AND P2, PT, |R75|, 8.50705917302346158658e+37, PT ;  /* 0x7e8000004b00780b */ /* 0x000fe20003f44200 */
[----:B------:R-:W-:Y:S01]  /*0c30*/  FADD R73, R52, 1 ;  /* 0x3f80000034497421 */ /* 0x000fe20000000000 */
[----:B------:R-:W-:Y:S01]  /*0c40*/  FSEL R102, R99, R64, P5 ;  /* 0x0000004063667208 */ /* 0x000fe20002800000 */
[----:B------:R-:W-:Y:S01]  /*0c50*/  FADD R91, R13, -R20 ;  /* 0x800000140d5b7221 */ /* 0x000fe20000000000 */
[----:B------:R-:W-:Y:S01]  /*0c60*/  FSEL R100, R101, R118, P5 ;  /* 0x0000007665647208 */ /* 0x000fe20002800000 */
[----:B------:R-:W-:Y:S01]  /*0c70*/  FMUL R103, R14, 0.25 ;  /* 0x3e8000000e677820 */ /* 0x000fe20000400000 */
[----:B------:R-:W-:Y:S01]  /*0c80*/  FSEL R96, R96, R75, P2 ;  /* 0x0000004b60607208 */ /* 0x000fe20001000000 */
[----:B------:R-:W-:Y:S01]  /*0c90*/  FMUL R105, R90, 0.25 ;  /* 0x3e8000005a697820 */ /* 0x000fe20000400000 */
[----:B------:R-:W-:Y:S01]  /*0ca0*/  FSEL R99, R104, R89, P2 ;  /* 0x0000005968637208 */ /* 0x000fe20001000000 */
[----:B------:R-:W-:Y:S01]  /*0cb0*/  FADD R12, R51, 1 ;  /* 0x3f800000330c7421 */ /* 0x000fe20000000000 */
[----:B------:R-:W-:Y:S01]  /*0cc0*/  FSETP.GT.AND P5, PT, |R14|, 8.50705917302346158658e+37, PT ;  /* 0x7e8000000e00780b */ /* 0x000fe20003fa4200 */
[----:B------:R-:W0:Y:S01]  /*0cd0*/  MUFU.RCP R93, R93 ;  /* 0x0000005d005d7308 */ /* 0x000e220000001000 */
[----:B------:R-:W-:Y:S01]  /*0ce0*/  FMUL R108, R91, 0.25 ;  /* 0x3e8000005b6c7820 */ /* 0x000fe20000400000 */
[----:B------:R-:W-:Y:S01]  /*0cf0*/  FSETP.GT.AND P2, PT, |R73|, 8.50705917302346158658e+37, PT ;  /* 0x7e8000004900780b */ /* 0x000fe20003f44200 */
[----:B------:R-:W-:Y:S01]  /*0d00*/  @!P4 FMUL R96, R96, 16777216 ;  /* 0x4b8000006060c820 */ /* 0x000fe20000400000 */
[----:B------:R-:W-:Y:S01]  /*0d10*/  @!P4 FMUL R99, R99, 16777216 ;  /* 0x4b8000006363c820 */ /* 0x000fe20000400000 */
[----:B------:R-:W-:Y:S01]  /*0d20*/  FSEL R106, R103, R14, P5 ;  /* 0x0000000e676a7208 */ /* 0x000fe20002800000 */
[----:B------:R-:W-:Y:S01]  /*0d30*/  @!P6 FMUL R102, R102, 16777216 ;  /* 0x4b8000006666e820 */ /* 0x000fe20000400000 */
[----:B------:R-:W-:Y:S01]  /*0d40*/  FSEL R104, R105, R90, P5 ;  /* 0x0000005a69687208 */ /* 0x000fe20002800000 */
[----:B------:R1:W-:Y:S01]  /*0d50*/  MUFU.RCP R101, R92 ;  /* 0x0000005c00657308 */ /* 0x0003e20000001000 */
[----:B------:R-:W-:Y:S01]  /*0d60*/  FSETP.GEU.AND P4, PT, |R73|, 1.175494350822287508e-38, PT ;  /* 0x008000004900780b */ /* 0x000fe20003f8e200 */
[----:B------:R-:W-:Y:S01]  /*0d70*/  @!P6 FMUL R100, R100, 16777216 ;  /* 0x4b8000006464e820 */ /* 0x000fe20000400000 */
[C---:B------:R-:W-:Y:S01]  /*0d80*/  FSETP.GEU.AND P5, PT, |R12|.reuse, 1.175494350822287508e-38, PT ;  /* 0x008000000c00780b */ /* 0x040fe20003fae200 */
[----:B------:R-:W-:Y:S01]  /*0d90*/  FMUL R109, R12, 0.25 ;  /* 0x3e8000000c6d7820 */ /* 0x000fe20000400000 */
[----:B------:R-:W-:Y:S01]  /*0da0*/  FSETP.GEU.AND P6, PT, |R14|, 1.175494350822287508e-38, PT ;  /* 0x008000000e00780b */ /* 0x000fe20003fce200 */
[----:B------:R-:W-:Y:S01]  /*0db0*/  FADD R63, R63, -R88 ;  /* 0x800000583f3f7221 */ /* 0x000fe20000000000 */
[----:B------:R-:W-:Y:S01]  /*0dc0*/  FSEL R105, R108, R91, P2 ;  /* 0x0000005b6c697208 */ /* 0x000fe20001000000 */
[----:B------:R-:W2:Y:S01]  /*0dd0*/  MUFU.RCP R94, R94 ;  /* 0x0000005e005e7308 */ /* 0x000ea20000001000 */
[----:B-1----:R-:W-:Y:S01]  /*0de0*/  FMUL R92, R73, 0.25 ;  /* 0x3e800000495c7820 */ /* 0x002fe20000400000 */
[----:B------:R-:W-:Y:S01]  /*0df0*/  FFMA R111, R111, R63, R46 ;  /* 0x0000003f6f6f7223 */ /* 0x000fe2000000002e */
[--C-:B------:R-:W-:Y:S01]  /*0e00*/  FADD R63, R76, -R87.reuse ;  /* 0x800000574c3f7221 */ /* 0x100fe20000000000 */
[----:B------:R-:W-:-:S02]  /*0e10*/  IMAD.MOV.U32 R76, RZ, RZ, R87 ;  /* 0x000000ffff4c7224 */ /* 0x000fc400078e0057 */
[----:B------:R-:W-:Y:S01]  /*0e20*/  FSEL R107, R92, R73, P2 ;  /* 0x000000495c6b7208 */ /* 0x000fe20001000000 */
[----:B0-----:R-:W-:Y:S01]  /*0e30*/  FFMA R92, R93, R15, R28 ;  /* 0x0000000f5d5c7223 */ /* 0x001fe2000000001c */
[----:B------:R-:W-:Y:S01]  /*0e40*/  FSETP.GT.AND P2, PT, |R12|, 8.50705917302346158658e+37, PT ;  /* 0x7e8000000c00780b */ /* 0x000fe20003f44200 */
[----:B------:R-:W0:Y:S01]  /*0e50*/  MUFU.RCP R95, R95 ;  /* 0x0000005f005f7308 */ /* 0x000e220000001000 */
[----:B------:R-:W-:Y:S01]  /*0e60*/  @!P6 FMUL R106, R106, 16777216 ;  /* 0x4b8000006a6ae820 */ /* 0x000fe20000400000 */
[----:B------:R-:W-:Y:S01]  /*0e70*/  @!P4 FMUL R107, R107, 16777216 ;  /* 0x4b8000006b6bc820 */ /* 0x000fe20000400000 */
[----:B------:R-:W-:Y:S01]  /*0e80*/  FSEL R109, R109, R12, P2 ;  /* 0x0000000c6d6d7208 */ /* 0x000fe20001000000 */
[----:B------:R-:W-:Y:S01]  /*0e90*/  @!P6 FMUL R104, R104, 16777216 ;  /* 0x4b8000006868e820 */ /* 0x000fe20000400000 */
[----:B------:R-:W-:Y:S01]  /*0ea0*/  @!P4 FMUL R105, R105, 16777216 ;  /* 0x4b8000006969c820 */ /* 0x000fe20000400000 */
[----:B------:R-:W-:Y:S01]  /*0eb0*/  FADD R9, R9, -R92 ;  /* 0x8000005c09097221 */ /* 0x000fe20000000000 */
[----:B--2---:R-:W-:Y:S01]  /*0ec0*/  FFMA R93, R94, R8, R27 ;  /* 0x000000085e5d7223 */ /* 0x004fe2000000001b */
[----:B------:R-:W1:Y:S01]  /*0ed0*/  MUFU.RCP R98, R98 ;  /* 0x0000006200627308 */ /* 0x000e620000001000 */
[----:B------:R-:W-:Y:S01]  /*0ee0*/  @!P5 FMUL R109, R109, 16777216 ;  /* 0x4b8000006d6dd820 */ /* 0x000fe20000400000 */
[----:B------:R-:W-:Y:S01]  /*0ef0*/  FADD R94, R84, -R19 ;  /* 0x80000013545e7221 */ /* 0x000fe20000000000 */
[----:B------:R-:W-:Y:S01]  /*0f00*/  FFMA R112, R112, R63, R45 ;  /* 0x0000003f70707223 */ /* 0x000fe2000000002d */
[----:B------:R-:W-:Y:S01]  /*0f10*/  FFMA R113, R113, R9, R44 ;  /* 0x0000000971717223 */ /* 0x000fe2000000002c */
[--C-:B------:R-:W-:Y:S01]  /*0f20*/  FADD R9, R78, -R93.reuse ;  /* 0x8000005d4e097221 */ /* 0x100fe20000000000 */
[----:B------:R-:W-:Y:S01]  /*0f30*/  FMUL R15, R94, 0.25 ;  /* 0x3e8000005e0f7820 */ /* 0x000fe20000400000 */
[----:B------:R-:W-:Y:S01]  /*0f40*/  IMAD.MOV.U32 R78, RZ, RZ, R93 ;  /* 0x000000ffff4e7224 */ /* 0x000fe200078e005d */
[----:B------:R-:W2:Y:S01]  /*0f50*/  MUFU.RCP R102, R102 ;  /* 0x0000006600667308 */ /* 0x000ea20000001000 */
[----:B------:R-:W-:-:S02]  /*0f60*/  FFMA R114, R114, R9, R43 ;  /* 0x0000000972727223 */ /* 0x000fc4000000002b */
[----:B------:R-:W-:-:S05]  /*0f70*/  FSEL R15, R15, R94, P2 ;  /* 0x0000005e0f0f7208 */ /* 0x000fca0001000000 */
[----:B------:R0:W3:Y:S01]  /*0f80*/  MUFU.RCP R103, R96 ;  /* 0x0000006000677308 */ /* 0x0000e20000001000 */
[----:B------:R-:W-:-:S07]  /*0f90*/  @!P5 FMUL R15, R15, 16777216 ;  /* 0x4b8000000f0fd820 */ /* 0x000fce0000400000 */
[----:B------:R-:W4:Y:S01]  /*0fa0*/  MUFU.RCP R8, R109 ;  /* 0x0000006d00087308 */ /* 0x000f220000001000 */
[----:B0-----:R-:W-:Y:S01]  /*0fb0*/  FFMA R96, R95, R71, R26 ;  /* 0x000000475f607223 */ /* 0x001fe2000000001a */
[----:B-1----:R-:W-:Y:S01]  /*0fc0*/  FFMA R95, R98, R10, R25 ;  /* 0x0000000a625f7223 */ /* 0x002fe20000000019 */
[----:B------:R-:W-:Y:S01]  /*0fd0*/  FADD R71, R50, 1 ;  /* 0x3f80000032477421 */ /* 0x000fe20000000000 */
[----:B------:R-:W-:Y:S01]  /*0fe0*/  FFMA R98, R101, R97, R24 ;  /* 0x0000006165627223 */ /* 0x000fe20000000018 */
[----:B--2---:R-:W-:Y:S01]  /*0ff0*/  FFMA R97, R102, R100, R23 ;  /* 0x0000006466617223 */ /* 0x004fe20000000017 */
[----:B------:R-:W-:Y:S01]  /*1000*/  FADD R10, R49, 1 ;  /* 0x3f800000310a7421 */ /* 0x000fe20000000000 */
[----:B------:R-:W-:Y:S01]  /*1010*/  FADD R63, R65, -R96 ;  /* 0x80000060413f7221 */ /* 0x000fe20000000000 */
[----:B------:R-:W0:Y:S01]  /*1020*/  MUFU.RCP R107, R107 ;  /* 0x0000006b006b7308 */ /* 0x000e220000001000 */
[----:B---3--:R-:W-:Y:S01]  /*1030*/  FFMA R100, R103, R99, R22 ;  /* 0x0000006367647223 */ /* 0x008fe20000000016 */
[----:B------:R-:W-:Y:S01]  /*1040*/  FADD R103, R69, -R18 ;  /* 0x8000001245677221 */ /* 0x000fe20000000000 */
[----:B------:R-:W-:Y:S01]  /*1050*/  FSETP.GEU.AND P6, PT, |R71|, 1.175494350822287508e-38, PT ;  /* 0x008000004700780b */ /* 0x000fe20003fce200 */
[----:B------:R-:W-:Y:S01]  /*1060*/  FFMA R115, R115, R63, R42 ;  /* 0x0000003f73737223 */ /* 0x000fe2000000002a */
[----:B------:R-:W-:Y:S01]  /*1070*/  FSETP.GT.AND P5, PT, |R71|, 8.50705917302346158658e+37, PT ;  /* 0x7e8000004700780b */ /* 0x000fe20003fa4200 */
[----:B------:R-:W-:Y:S01]  /*1080*/  FMUL R108, R103, 0.25 ;  /* 0x3e800000676c7820 */ /* 0x000fe20000400000 */
[----:B------:R-:W-:Y:S01]  /*1090*/  FSETP.GT.AND P2, PT, |R10|, 8.50705917302346158658e+37, PT ;  /* 0x7e8000000a00780b */ /* 0x000fe20003f44200 */
[----:B------:R-:W1:Y:S01]  /*10a0*/  MUFU.RCP R106, R106 ;  /* 0x0000006a006a7308 */ /* 0x000e620000001000 */
[----:B----4-:R-:W-:Y:S01]  /*10b0*/  FFMA R101, R8, R15, R19 ;  /* 0x0000000f08657223 */ /* 0x010fe20000000013 */
[----:B------:R-:W-:Y:S01]  /*10c0*/  FMUL R8, R71, 0.25 ;  /* 0x3e80000047087820 */ /* 0x000fe20000400000 */
[----:B------:R-:W-:Y:S01]  /*10d0*/  FADD R15, R48, 1 ;  /* 0x3f800000300f7421 */ /* 0x000fe20000000000 */
[----:B------:R-:W-:Y:S01]  /*10e0*/  FSETP.GEU.AND P4, PT, |R10|, 1.175494350822287508e-38, PT ;  /* 0x008000000a00780b */ /* 0x000fe20003f8e200 */
[----:B------:R-:W-:Y:S01]  /*10f0*/  FADD R9, R80, -R95 ;  /* 0x8000005f50097221 */ /* 0x000fe20000000000 */
[----:B------:R-:W-:Y:S01]  /*1100*/  FADD R11, R11, -R98 ;  /* 0x800000620b0b7221 */ /* 0x000fe20000000000 */
[----:B------:R-:W-:Y:S01]  /*1110*/  FADD R63, R82, -R97 ;  /* 0x80000061523f7221 */ /* 0x000fe20000000000 */
[----:B0-----:R-:W-:Y:S01]  /*1120*/  FFMA R102, R107, R105, R20 ;  /* 0x000000696b667223 */ /* 0x001fe20000000014 */
[----:B------:R-:W-:Y:S01]  /*1130*/  FMUL R105, R10, 0.25 ;  /* 0x3e8000000a697820 */ /* 0x000fe20000400000 */
[----:B------:R-:W-:Y:S01]  /*1140*/  FSEL R107, R108, R103, P5 ;  /* 0x000000676c6b7208 */ /* 0x000fe20002800000 */
[----:B------:R-:W-:Y:S01]  /*1150*/  FMUL R108, R15, 0.25 ;  /* 0x3e8000000f6c7820 */ /* 0x000fe20000400000 */
[----:B------:R-:W-:Y:S01]  /*1160*/  FFMA R116, R116, R9, R41 ;  /* 0x0000000974747223 */ /* 0x000fe20000000029 */
[----:B------:R-:W-:Y:S01]  /*1170*/  FFMA R117, R117, R11, R40 ;  /* 0x0000000b75757223 */ /* 0x000fe20000000028 */
[----:B------:R-:W-:Y:S01]  /*1180*/  FSEL R120, R105, R10, P2 ;  /* 0x0000000a69787208 */ /* 0x000fe20001000000 */
[----:B------:R-:W-:Y:S01]  /*1190*/  FADD R105, R83, -R16 ;  /* 0x8000001053697221 */ /* 0x000fe20000000000 */
[----:B-1----:R-:W-:Y:S01]  /*11a0*/  FFMA R99, R106, R104, R21 ;  /* 0x000000686a637223 */ /* 0x002fe20000000015 */
[----:B------:R-:W-:Y:S01]  /*11b0*/  FADD R104, R72, -R17 ;  /* 0x8000001148687221 */ /* 0x000fe20000000000 */
[----:B------:R-:W-:Y:S01]  /*11c0*/  FSEL R106, R8, R71, P5 ;  /* 0x00000047086a7208 */ /* 0x000fe20002800000 */
[----:B------:R-:W-:Y:S01]  /*11d0*/  FADD R8, R47, 1 ;  /* 0x3f8000002f087421 */ /* 0x000fe20000000000 */
[----:B------:R-:W-:Y:S01]  /*11e0*/  @!P6 FMUL R107, R107, 16777216 ;  /* 0x4b8000006b6be820 */ /* 0x000fe20000400000 */
[----:B------:R-:W-:Y:S01]  /*11f0*/  FMUL R109, R104, 0.25 ;  /* 0x3e800000686d7820 */ /* 0x000fe20000400000 */
[----:B------:R-:W-:Y:S01]  /*1200*/  FMUL R122, R105, 0.25 ;  /* 0x3e800000697a7820 */ /* 0x000fe20000400000 */
[----:B------:R-:W-:Y:S01]  /*1210*/  @!P6 FMUL R106, R106, 16777216 ;  /* 0x4b8000006a6ae820 */ /* 0x000fe20000400000 */
[C---:B------:R-:W-:Y:S01]  /*1220*/  FSETP.GEU.AND P6, PT, |R15|.reuse, 1.175494350822287508e-38, PT ;  /* 0x008000000f00780b */ /* 0x040fe20003fce200 */
[----:B------:R-:W-:Y:S01]  /*1230*/  FMUL R123, R8, 0.25 ;  /* 0x3e800000087b7820 */ /* 0x000fe20000400000 */
[----:B------:R-:W-:Y:S01]  /*1240*/  FSETP.GT.AND P5, PT, |R15|, 8.50705917302346158658e+37, PT ;  /* 0x7e8000000f00780b */ /* 0x000fe20003fa4200 */
[----:B------:R-:W0:Y:S01]  /*1250*/  MUFU.RCP R121, R106 ;  /* 0x0000006a00797308 */ /* 0x000e220000001000 */
[----:B------:R-:W-:Y:S01]  /*1260*/  FSEL R110, R109, R104, P2 ;  /* 0x000000686d6e7208 */ /* 0x000fe20001000000 */
[----:B------:R-:W-:Y:S01]  /*1270*/  @!P4 FMUL R120, R120, 16777216 ;  /* 0x4b8000007878c820 */ /* 0x000fe20000400000 */
[----:B------:R-:W-:Y:S01]  /*1280*/  FSETP.GEU.AND P2, PT, |R8|, 1.175494350822287508e-38, PT ;  /* 0x008000000800780b */ /* 0x000fe20003f4e200 */
[----:B------:R-:W-:Y:S01]  /*1290*/  FFMA R118, R118, R63, R39 ;  /* 0x0000003f76767223 */ /* 0x000fe20000000027 */
[----:B------:R-:W-:Y:S01]  /*12a0*/  FSEL R119, R108, R15, P5 ;  /* 0x0000000f6c777208 */ /* 0x000fe20002800000 */
[----:B------:R-:W-:Y:S01]  /*12b0*/  FADD R108, R70, -R7 ;  /* 0x80000007466c7221 */ /* 0x000fe20000000000 */
[----:B------:R-:W-:Y:S01]  /*12c0*/  FSEL R109, R122, R105, P5 ;  /* 0x000000697a6d7208 */ /* 0x000fe20002800000 */
[----:B------:R-:W1:Y:S01]  /*12d0*/  MUFU.RCP R120, R120 ;  /* 0x0000007800787308 */ /* 0x000e620000001000 */
[----:B------:R-:W-:Y:S01]  /*12e0*/  FSETP.GT.AND P5, PT, |R8|, 8.50705917302346158658e+37, PT ;  /* 0x7e8000000800780b */ /* 0x000fe20003fa4200 */
[----:B------:R-:W-:Y:S01]  /*12f0*/  @!P6 FMUL R119, R119, 16777216 ;  /* 0x4b8000007777e820 */ /* 0x000fe20000400000 */
[----:B------:R-:W-:Y:S01]  /*1300*/  @!P4 FMUL R110, R110, 16777216 ;  /* 0x4b8000006e6ec820 */ /* 0x000fe20000400000 */
[----:B------:R-:W-:Y:S01]  /*1310*/  @!P6 FMUL R109, R109, 16777216 ;  /* 0x4b8000006d6de820 */ /* 0x000fe20000400000 */
[----:B------:R-:W-:Y:S01]  /*1320*/  FSEL R123, R123, R8, P5 ;  /* 0x000000087b7b7208 */ /* 0x000fe20002800000 */
[----:B------:R-:W-:Y:S01]  /*1330*/  FADD R9, R67, -R100 ;  /* 0x8000006443097221 */ /* 0x000fe20000000000 */
[----:B------:R-:W-:Y:S01]  /*1340*/  FADD R11, R86, -R99 ;  /* 0x80000063560b7221 */ /* 0x000fe20000000000 */
[----:B------:R-:W2:Y:S01]  /*1350*/  MUFU.RCP R119, R119 ;  /* 0x0000007700777308 */ /* 0x000ea20000001000 */
[----:B0-----:R-:W-:Y:S01]  /*1360*/  FFMA R106, R121, R107, R18 ;  /* 0x0000006b796a7223 */ /* 0x001fe20000000012 */
[----:B------:R-:W-:Y:S01]  /*1370*/  @!P2 FMUL R123, R123, 16777216 ;  /* 0x4b8000007b7ba820 */ /* 0x000fe20000400000 */
[----:B------:R-:W-:Y:S01]  /*1380*/  FMUL R107, R108, 0.25 ;  /* 0x3e8000006c6b7820 */ /* 0x000fe20000400000 */
[----:B------:R-:W-:Y:S01]  /*1390*/  FADD R13, R13, -R102 ;  /* 0x800000660d0d7221 */ /* 0x000fe20000000000 */
[----:B------:R-:W-:Y:S01]  /*13a0*/  FADD R63, R84, -R101 ;  /* 0x80000065543f7221 */ /* 0x000fe20000000000 */
[----:B------:R-:W-:Y:S01]  /*13b0*/  FFMA R89, R89, R9, R38 ;  /* 0x0000000959597223 */ /* 0x000fe20000000026 */
[----:B------:R-:W-:Y:S01]  /*13c0*/  FFMA R90, R90, R11, R37 ;  /* 0x0000000b5a5a7223 */ /* 0x000fe20000000025 */
[----:B------:R-:W0:Y:S01]  /*13d0*/  MUFU.RCP R122, R123 ;  /* 0x0000007b007a7308 */ /* 0x000e220000001000 */
[----:B------:R-:W-:Y:S01]  /*13e0*/  FSEL R121, R107, R108, P5 ;  /* 0x0000006c6b797208 */ /* 0x000fe20002800000 */
[----:B-1----:R-:W-:Y:S01]  /*13f0*/  FFMA R107, R120, R110, R17 ;  /* 0x0000006e786b7223 */ /* 0x002fe20000000011 */
[----:B------:R-:W-:Y:S01]  /*1400*/  FFMA R91, R91, R13, R36 ;  /* 0x0000000d5b5b7223 */ /* 0x000fe20000000024 */
[----:B------:R-:W-:Y:S01]  /*1410*/  FFMA R94, R94, R63, R35 ;  /* 0x0000003f5e5e7223 */ /* 0x000fe20000000023 */
[----:B------:R-:W-:Y:S01]  /*1420*/  FADD R9, R69, -R106 ;  /* 0x8000006a45097221 */ /* 0x000fe20000000000 */
[----:B------:R-:W-:Y:S01]  /*1430*/  @!P2 FMUL R121, R121, 16777216 ;  /* 0x4b8000007979a820 */ /* 0x000fe20000400000 */
[----:B------:R-:W-:Y:S01]  /*1440*/  FADD R11, R72, -R107 ;  /* 0x8000006b480b7221 */ /* 0x000fe20000000000 */
[----:B--2---:R-:W-:Y:S01]  /*1450*/  FFMA R110, R119, R109, R16 ;  /* 0x0000006d776e7223 */ /* 0x004fe20000000010 */
[----:B------:R-:W-:Y:S01]  /*1460*/  FFMA R103, R103, R9, R34 ;  /* 0x0000000967677223 */ /* 0x000fe20000000022 */
[----:B------:R-:W-:Y:S01]  /*1470*/  IMAD.MOV.U32 R9, RZ, RZ, R92 ;  /* 0x000000ffff097224 */ /* 0x000fe200078e005c */
[----:B------:R-:W-:Y:S01]  /*1480*/  FFMA R104, R104, R11, R33 ;  /* 0x0000000b68687223 */ /* 0x000fe20000000021 */
[----:B------:R-:W-:Y:S01]  /*1490*/  FADD R13, R83, -R110 ;  /* 0x8000006e530d7221 */ /* 0x000fe20000000000 */
[----:B------:R-:W-:-:S02]  /*14a0*/  IMAD.MOV.U32 R65, RZ, RZ, R96 ;  /* 0x000000ffff417224 */ /* 0x000fc400078e0060 */
[----:B------:R-:W-:Y:S01]  /*14b0*/  IMAD.MOV.U32 R80, RZ, RZ, R95 ;  /* 0x000000ffff507224 */ /* 0x000fe200078e005f */
[----:B0-----:R-:W-:Y:S01]  /*14c0*/  FFMA R109, R122, R121, R7 ;  /* 0x000000797a6d7223 */ /* 0x001fe20000000007 */
[----:B------:R-:W-:Y:S01]  /*14d0*/  FFMA R105, R105, R13, R32 ;  /* 0x0000000d69697223 */ /* 0x000fe20000000020 */
[----:B------:R-:W-:Y:S02]  /*14e0*/  IMAD.MOV.U32 R11, RZ, RZ, R98 ;  /* 0x000000ffff0b7224 */ /* 0x000fe400078e0062 */
[----:B------:R-:W-:Y:S01]  /*14f0*/  FADD R63, R70, -R109 ;  /* 0x8000006d463f7221 */ /* 0x000fe20000000000 */
[----:B------:R-:W-:Y:S02]  /*1500*/  IMAD.MOV.U32 R82, RZ, RZ, R97 ;  /* 0x000000ffff527224 */ /* 0x000fe400078e0061 */
[----:B------:R-:W-:Y:S01]  /*1510*/  IMAD.MOV.U32 R67, RZ, RZ, R100 ;  /* 0x000000ffff437224 */ /* 0x000fe200078e0064 */
[----:B------:R-:W-:Y:S01]  /*1520*/  FFMA R108, R108, R63, R31 ;  /* 0x0000003f6c6c7223 */ /* 0x000fe2000000001f */
[----:B------:R-:W-:-:S02]  /*1530*/  IMAD.MOV.U32 R63, RZ, RZ, R88 ;  /* 0x000000ffff3f7224 */ /* 0x000fc400078e0058 */
[----:B------:R-:W-:Y:S02]  /*1540*/  IMAD.MOV.U32 R86, RZ, RZ, R99 ;  /* 0x000000ffff567224 */ /* 0x000fe400078e0063 */
[----:B------:R-:W-:Y:S02]  /*1550*/  IMAD.MOV.U32 R13, RZ, RZ, R102 ;  /* 0x000000ffff0d7224 */ /* 0x000fe400078e0066 */
[----:B------:R-:W-:Y:S02]  /*1560*/  IMAD.MOV.U32 R84, RZ, RZ, R101 ;  /* 0x000000ffff547224 */ /* 0x000fe400078e0065 */
[----:B------:R-:W-:Y:S02]  /*1570*/  IMAD.MOV.U32 R69, RZ, RZ, R106 ;  /* 0x000000ffff457224 */ /* 0x000fe400078e006a */
[----:B------:R-:W-:Y:S02]  /*1580*/  IMAD.MOV.U32 R72, RZ, RZ, R107 ;  /* 0x000000ffff487224 */ /* 0x000fe400078e006b */
[----:B------:R-:W-:-:S02]  /*1590*/  IMAD.MOV.U32 R83, RZ, RZ, R110 ;  /* 0x000000ffff537224 */ /* 0x000fc400078e006e */
[----:B------:R-:W-:Y:S02]  /*15a0*/  IMAD.MOV.U32 R70, RZ, RZ, R109 ;  /* 0x000000ffff467224 */ /* 0x000fe400078e006d */
.L_x_0:
[----:B------:R-:W-:Y:S01]  /*15b0*/  PLOP3.LUT P2, PT, P0, PT, PT, 0x80, 0x0 ;  /* 0x000000000000781c */ /* 0x000fe2000074f070 */
[----:B------:R-:W-:Y:S01]  /*15c0*/  UMOV UR4, 0x800 ;  /* 0x0000080000047882 */ /* 0x000fe20000000000 */
[----:B------:R-:W-:Y:S02]  /*15d0*/  FSEL R30, R63, R30, P1 ;  /* 0x0000001e3f1e7208 */ /* 0x000fe40000800000 */
[----:B------:R-:W-:Y:S02]  /*15e0*/  FSEL R29, R76, R29, P1 ;  /* 0x0000001d4c1d7208 */ /* 0x000fe40000800000 */
[----:B------:R-:W-:Y:S02]  /*15f0*/  FSEL R28, R9, R28, P1 ;  /* 0x0000001c091c7208 */ /* 0x000fe40000800000 */
[----:B------:R-:W-:Y:S02]  /*1600*/  FSEL R27, R78, R27, P1 ;  /* 0x0000001b4e1b7208 */ /* 0x000fe40000800000 */
[----:B------:R-:W-:-:S02]  /*1610*/  FSEL R26, R65, R26, P1 ;  /* 0x0000001a411a7208 */ /* 0x000fc40000800000 */
[----:B------:R-:W-:Y:S02]  /*1620*/  FSEL R25, R80, R25, P1 ;  /* 0x0000001950197208 */ /* 0x000fe40000800000 */
        /* <DEDUP_REMOVED lines=36> */
[----:B------:R-:W-:Y:S02]  /*1870*/  PLOP3.LUT P0, PT, PT, PT, PT, 0x8, 0x0 ;  /* 0x000000000000781c */ /* 0x000fe40003f0e170 */
[----:B------:R-:W-:Y:S02]  /*1880*/  FSEL R52, R73, R52, P1 ;  /* 0x0000003449347208 */ /* 0x000fe40000800000 */
[----:B------:R-:W-:Y:S02]  /*1890*/  FSEL R51, R12, R51, P1 ;  /* 0x000000330c337208 */ /* 0x000fe40000800000 */
[----:B------:R-:W-:Y:S02]  /*18a0*/  FSEL R50, R71, R50, P1 ;  /* 0x0000003247327208 */ /* 0x000fe40000800000 */
[----:B------:R-:W-:-:S02]  /*18b0*/  FSEL R49, R10, R49, P1 ;  /* 0x000000310a317208 */ /* 0x000fc40000800000 */
[----:B------:R-:W-:Y:S02]  /*18c0*/  FSEL R48, R15, R48, P1 ;  /* 0x000000300f307208 */ /* 0x000fe40000800000 */
[----:B------:R-:W-:Y:S01]  /*18d0*/  FSEL R47, R8, R47, P1 ;  /* 0x0000002f082f7208 */ /* 0x000fe20000800000 */
[----:B------:R-:W-:Y:S01]  /*18e0*/  @!P2 CALL.REL.NOINC `(.L_x_1) ;  /* 0x000000100000a944 */ /* 0x000fe20003c00000 */
[----:B------:R-:W-:Y:S05]  /*18f0*/  BRA `(.L_x_2) ;  /* 0xffffe98000007947 */ /* 0x000fea000383ffff */
.L_x_1:
[----:B------:R-:W-:Y:S01]  /*1900*/  FADD R63, R62, R61 ;  /* 0x0000003d3e3f7221 */ /* 0x000fe20000000000 */
[----:B------:R-:W-:Y:S01]  /*1910*/  FADD R13, R46, R45 ;  /* 0x0000002d2e0d7221 */ /* 0x000fe20000000000 */
[----:B------:R-:W-:Y:S01]  /*1920*/  FADD R29, -R30, R29 ;  /* 0x0000001d1e1d7221 */ /* 0x000fe20000000100 */
[----:B------:R-:W-:Y:S01]  /*1930*/  FMUL R10, R61, 0.25 ;  /* 0x3e8000003d0a7820 */ /* 0x000fe20000400000 */
[C---:B------:R-:W-:Y:S01]  /*1940*/  FMUL R8, R63.reuse, 0.25 ;  /* 0x3e8000003f087820 */ /* 0x040fe20000400000 */
[----:B------:R-:W-:Y:S01]  /*1950*/  FSETP.GEU.AND P4, PT, |R63|, 1.175494350822287508e-38, PT ;  /* 0x008000003f00780b */ /* 0x000fe20003f8e200 */
[----:B------:R-:W-:Y:S01]  /*1960*/  FMUL R11, R29, R29 ;  /* 0x0000001d1d0b7220 */ /* 0x000fe20000400000 */
[----:B------:R-:W-:Y:S01]  /*1970*/  FSETP.GT.AND P0, PT, |R63|, 8.50705917302346158658e+37, PT ;  /* 0x7e8000003f00780b */ /* 0x000fe20003f04200 */
[----:B------:R-:W-:Y:S01]  /*1980*/  FMUL R12, R59, 0.25 ;  /* 0x3e8000003b0c7820 */ /* 0x000fe20000400000 */
[----:B------:R-:W-:Y:S01]  /*1990*/  FSETP.NEU.AND P6, PT, R63, RZ, PT ;  /* 0x000000ff3f00720b */ /* 0x000fe20003fcd000 */
[----:B------:R-:W-:Y:S01]  /*19a0*/  FMUL R62, R62, R11 ;  /* 0x0000000b3e3e7220 */ /* 0x000fe20000400000 */
[----:B------:R-:W-:Y:S01]  /*19b0*/  FSEL R9, R8, R63, P0 ;  /* 0x0000003f08097208 */ /* 0x000fe20000000000 */
[----:B------:R-:W-:Y:S01]  /*19c0*/  FADD R8, R60, R63 ;  /* 0x0000003f3c087221 */ /* 0x000fe20000000000 */
[----:B------:R-:W-:Y:S01]  /*19d0*/  FSEL R10, R10, R61, P0 ;  /* 0x0000003d0a0a7208 */ /* 0x000fe20000000000 */
[----:B------:R-:W-:Y:S01]  /*19e0*/  FMUL R61, R60, 0.25 ;  /* 0x3e8000003c3d7820 */ /* 0x000fe20000400000 */
[----:B------:R-:W-:Y:S01]  /*19f0*/  FMUL R65, R58, 0.25 ;  /* 0x3e8000003a417820 */ /* 0x000fe20000400000 */
[C---:B------:R-:W-:Y:S01]  /*1a00*/  FMUL R45, R8.reuse, 0.25 ;  /* 0x3e800000082d7820 */ /* 0x040fe20000400000 */
[C---:B------:R-:W-:Y:S01]  /*1a10*/  FSETP.GEU.AND P1, PT, |R8|.reuse, 1.175494350822287508e-38, PT ;  /* 0x008000000800780b */ /* 0x040fe20003f2e200 */
[----:B------:R-:W-:Y:S01]  /*1a20*/  @!P4 FMUL R9, R9, 16777216 ;  /* 0x4b8000000909c820 */ /* 0x000fe20000400000 */
[----:B------:R-:W-:Y:S01]  /*1a30*/  FSETP.GT.AND P2, PT, |R8|, 8.50705917302346158658e+37, PT ;  /* 0x7e8000000800780b */ /* 0x000fe20003f44200 */
[----:B------:R-:W-:Y:S01]  /*1a40*/  FADD R11, R59, R8 ;  /* 0x000000083b0b7221 */ /* 0x000fe20000000000 */
[----:B------:R-:W-:Y:S01]  /*1a50*/  @!P4 FMUL R10, R10, 16777216 ;  /* 0x4b8000000a0ac820 */ /* 0x000fe20000400000 */
[----:B------:R-:W-:Y:S01]  /*1a60*/  FMUL R46, R57, 0.25 ;  /* 0x3e800000392e7820 */ /* 0x000fe20000400000 */
[----:B------:R-:W-:Y:S01]  /*1a70*/  FSEL R45, R45, R8, P2 ;  /* 0x000000082d2d7208 */ /* 0x000fe20001000000 */
[----:B------:R-:W0:Y:S01]  /*1a80*/  MUFU.RCP R9, R9 ;  /* 0x0000000900097308 */ /* 0x000e220000001000 */
[C---:B------:R-:W-:Y:S01]  /*1a90*/  FSETP.GT.AND P4, PT, |R11|.reuse, 8.50705917302346158658e+37, PT ;  /* 0x7e8000000b00780b */ /* 0x040fe20003f84200 */
[----:B------:R-:W-:Y:S01]  /*1aa0*/  FMUL R14, R11, 0.25 ;  /* 0x3e8000000b0e7820 */ /* 0x000fe20000400000 */
[----:B------:R-:W-:Y:S01]  /*1ab0*/  FSEL R60, R61, R60, P2 ;  /* 0x0000003c3d3c7208 */ /* 0x000fe20001000000 */
[----:B------:R-:W-:Y:S01]  /*1ac0*/  IMAD.MOV.U32 R81, RZ, RZ, 0x7f800000 ;  /* 0x7f800000ff517424 */ /* 0x000fe200078e00ff */
[----:B------:R-:W-:Y:S01]  /*1ad0*/  FSEL R59, R12, R59, P4 ;  /* 0x0000003b0c3b7208 */ /* 0x000fe20002000000 */
[----:B------:R-:W-:Y:S01]  /*1ae0*/  @!P1 FMUL R45, R45, 16777216 ;  /* 0x4b8000002d2d9820 */ /* 0x000fe20000400000 */
[----:B------:R-:W-:Y:S01]  /*1af0*/  FSETP.GEU.AND P0, PT, |R11|, 1.175494350822287508e-38, PT ;  /* 0x008000000b00780b */ /* 0x000fe20003f0e200 */
[----:B------:R-:W-:Y:S01]  /*1b00*/  @!P1 FMUL R60, R60, 16777216 ;  /* 0x4b8000003c3c9820 */ /* 0x000fe20000400000 */
[----:B------:R-:W-:Y:S01]  /*1b10*/  FSEL R14, R14, R11, P4 ;  /* 0x0000000b0e0e7208 */ /* 0x000fe20002000000 */
[----:B------:R-:W-:Y:S01]  /*1b20*/  IMAD.MOV.U32 R99, RZ, RZ, -0x800000 ;  /* 0xff800000ff637424 */ /* 0x000fe200078e00ff */
[----:B------:R-:W-:Y:S01]  /*1b30*/  UPLOP3.LUT UP0, UPT, UPT, UPT, UPT, 0x80, 0x0 ;  /* 0x000000000000789c */ /* 0x000fe20003f0f070 */
[----:B------:R-:W1:Y:S01]  /*1b40*/  MUFU.RCP R45, R45 ;  /* 0x0000002d002d7308 */ /* 0x000e620000001000 */
[----:B------:R-:W-:-:S02]  /*1b50*/  IMAD.MOV.U32 R108, RZ, RZ, -0x800000 ;  /* 0xff800000ff6c7424 */ /* 0x000fc400078e00ff */
[----:B------:R-:W-:Y:S01]  /*1b60*/  IMAD.MOV.U32 R87, RZ, RZ, -0x800000 ;  /* 0xff800000ff577424 */ /* 0x000fe200078e00ff */
[----:B0-----:R-:W-:Y:S01]  /*1b70*/  FMUL R12, R9, R10 ;  /* 0x0000000a090c7220 */ /* 0x001fe20000400000 */
[----:B------:R-:W-:Y:S01]  /*1b80*/  FADD R10, R58, R11 ;  /* 0x0000000b3a0a7221 */ /* 0x000fe20000000000 */
[----:B------:R-:W-:Y:S02]  /*1b90*/  IMAD.MOV.U32 R97, RZ, RZ, -0x800000 ;  /* 0xff800000ff617424 */ /* 0x000fe400078e00ff */
[----:B------:R-:W-:Y:S01]  /*1ba0*/  @!P0 FMUL R14, R14, 16777216 ;  /* 0x4b8000000e0e8820 */ /* 0x000fe20000400000 */
[----:B------:R-:W-:Y:S01]  /*1bb0*/  FADD R9, R57, R10 ;  /* 0x0000000a39097221 */ /* 0x000fe20000000000 */
[C---:B------:R-:W-:Y:S01]  /*1bc0*/  FSETP.GEU.AND P2, PT, |R10|.reuse, 1.175494350822287508e-38, PT ;  /* 0x008000000a00780b */ /* 0x040fe20003f4e200 */
[----:B------:R-:W-:Y:S01]  /*1bd0*/  FMUL R61, R10, 0.25 ;  /* 0x3e8000000a3d7820 */ /* 0x000fe20000400000 */
[----:B------:R-:W-:Y:S01]  /*1be0*/  FSEL R12, R12, RZ, P6 ;  /* 0x000000ff0c0c7208 */ /* 0x000fe20003000000 */
[----:B------:R-:W-:Y:S01]  /*1bf0*/  @!P0 FMUL R59, R59, 16777216 ;  /* 0x4b8000003b3b8820 */ /* 0x000fe20000400000 */
[----:B------:R-:W-:Y:S01]  /*1c00*/  FSETP.GT.AND P4, PT, |R10|, 8.50705917302346158658e+37, PT ;  /* 0x7e8000000a00780b */ /* 0x000fe20003f84200 */
[----:B------:R-:W0:Y:S01]  /*1c10*/  MUFU.RCP R14, R14 ;  /* 0x0000000e000e7308 */ /* 0x000e220000001000 */
[----:B-1----:R-:W-:Y:S01]  /*1c20*/  FMUL R60, R45, R60 ;  /* 0x0000003c2d3c7220 */ /* 0x002fe20000400000 */
[----:B------:R-:W-:Y:S01]  /*1c30*/  FSETP.GEU.AND P1, PT, |R9|, 1.175494350822287508e-38, PT ;  /* 0x008000000900780b */ /* 0x000fe20003f2e200 */
[----:B------:R-:W-:Y:S01]  /*1c40*/  FFMA R45, R29, R12, R30 ;  /* 0x0000000c1d2d7223 */ /* 0x000fe2000000001e */
[----:B------:R-:W-:Y:S01]  /*1c50*/  FSETP.GT.AND P5, PT, |R9|, 8.50705917302346158658e+37, PT ;  /* 0x7e8000000900780b */ /* 0x000fe20003fa4200 */
[----:B------:R-:W-:Y:S01]  /*1c60*/  FFMA R29, R12, R62, R13 ;  /* 0x0000003e0c1d7223 */ /* 0x000fe2000000000d */
[----:B------:R-:W-:Y:S01]  /*1c70*/  FSEL R58, R65, R58, P4 ;  /* 0x0000003a413a7208 */ /* 0x000fe20002000000 */
[----:B------:R-:W-:Y:S01]  /*1c80*/  FMUL R30, R9, 0.25 ;  /* 0x3e800000091e7820 */ /* 0x000fe20000400000 */
[----:B------:R-:W-:Y:S01]  /*1c90*/  FSEL R61, R61, R10, P4 ;  /* 0x0000000a3d3d7208 */ /* 0x000fe20002000000 */
[----:B------:R-:W-:Y:S01]  /*1ca0*/  FADD R12, R56, R9 ;  /* 0x00000009380c7221 */ /* 0x000fe20000000000 */
[----:B------:R-:W-:Y:S01]  /*1cb0*/  FSEL R65, R46, R57, P5 ;  /* 0x000000392e417208 */ /* 0x000fe20002800000 */
[----:B------:R-:W-:Y:S01]  /*1cc0*/  FMUL R57, R56, 0.25 ;  /* 0x3e80000038397820 */ /* 0x000fe20000400000 */
[----:B------:R-:W-:Y:S01]  /*1cd0*/  @!P2 FMUL R58, R58, 16777216 ;  /* 0x4b8000003a3aa820 */ /* 0x000fe20000400000 */
[----:B------:R-:W-:Y:S01]  /*1ce0*/  @!P2 FMUL R61, R61, 16777216 ;  /* 0x4b8000003d3da820 */ /* 0x000fe20000400000 */
[----:B------:R-:W-:Y:S01]  /*1cf0*/  FMUL R67, R12, 0.25 ;  /* 0x3e8000000c437820 */ /* 0x000fe20000400000 */
[----:B------:R-:W-:Y:S01]  /*1d00*/  FSEL R30, R30, R9, P5 ;  /* 0x000000091e1e7208 */ /* 0x000fe20002800000 */
[----:B------:R-:W-:Y:S01]  /*1d10*/  FADD R13, R55, R12 ;  /* 0x0000000c370d7221 */ /* 0x000fe20000000000 */
[----:B------:R-:W-:Y:S01]  /*1d20*/  FSETP.GT.AND P2, PT, |R12|, 8.50705917302346158658e+37, PT ;  /* 0x7e8000000c00780b */ /* 0x000fe20003f44200 */
[----:B0-----:R-:W-:Y:S01]  /*1d30*/  FMUL R59, R14, R59 ;  /* 0x0000003b0e3b7220 */ /* 0x001fe20000400000 */
[----:B------:R-:W-:Y:S01]  /*1d40*/  FSETP.NEU.AND P6, PT, R8, RZ, PT ;  /* 0x000000ff0800720b */ /* 0x000fe20003fcd000 */
[----:B------:R-:W-:Y:S01]  /*1d50*/  @!P1 FMUL R30, R30, 16777216 ;  /* 0x4b8000001e1e9820 */ /* 0x000fe20000400000 */
[----:B------:R-:W-:Y:S01]  /*1d60*/  FSEL R56, R57, R56, P2 ;  /* 0x0000003839387208 */ /* 0x000fe20001000000 */
[----:B------:R-:W-:Y:S01]  /*1d70*/  FADD R57, R44, R29 ;  /* 0x0000001d2c397221 */ /* 0x000fe20000000000 */
[----:B------:R-:W-:Y:S01]  /*1d80*/  FSEL R67, R67, R12, P2 ;  /* 0x0000000c43437208 */ /* 0x000fe20001000000 */
[C---:B------:R-:W-:Y:S01]  /*1d90*/  FMUL R44, R13.reuse, 0.25 ;  /* 0x3e8000000d2c7820 */ /* 0x040fe20000400000 */
[C---:B------:R-:W-:Y:S01]  /*1da0*/  FSETP.GEU.AND P2, PT, |R13|.reuse, 1.175494350822287508e-38, PT ;  /* 0x008000000d00780b */ /* 0x040fe20003f4e200 */
[----:B------:R-:W0:Y:S01]  /*1db0*/  MUFU.RCP R30, R30 ;  /* 0x0000001e001e7308 */ /* 0x000e220000001000 */
[----:B------:R-:W-:Y:S01]  /*1dc0*/  FSETP.GT.AND P4, PT, |R13|, 8.50705917302346158658e+37, PT ;  /* 0x7e8000000d00780b */ /* 0x000fe20003f84200 */
[----:B------:R-:W-:Y:S01]  /*1dd0*/  FMUL R14, R55, 0.25 ;  /* 0x3e800000370e7820 */ /* 0x000fe20000400000 */
[----:B------:R-:W-:Y:S01]  /*1de0*/  @!P1 FMUL R65, R65, 16777216 ;  /* 0x4b80000041419820 */ /* 0x000fe20000400000 */
[----:B------:R-:W-:Y:S01]  /*1df0*/  FSEL R60, R60, RZ, P6 ;  /* 0x000000ff3c3c7208 */ /* 0x000fe20003000000 */
[----:B------:R-:W-:Y:S01]  /*1e00*/  FADD R28, R28, -R45 ;  /* 0x8000002d1c1c7221 */ /* 0x000fe20000000000 */
[----:B------:R-:W-:Y:S01]  /*1e10*/  FSEL R44, R44, R13, P4 ;  /* 0x0000000d2c2c7208 */ /* 0x000fe20002000000 */
[----:B------:R-:W-:Y:S01]  /*1e20*/  FMUL R29, R54, 0.25 ;  /* 0x3e800000361d7820 */ /* 0x000fe20000400000 */
[----:B------:R-:W-:Y:S01]  /*1e30*/  FSEL R55, R14, R55, P4 ;  /* 0x000000370e377208 */ /* 0x000fe20002000000 */
[----:B------:R-:W-:Y:S01]  /*1e40*/  FADD R14, R54, R13 ;  /* 0x0000000d360e7221 */ /* 0x000fe20000000000 */
[----:B------:R-:W-:Y:S01]  /*1e50*/  FSETP.GEU.AND P0, PT, |R12|, 1.175494350822287508e-38, PT ;  /* 0x008000000c00780b */ /* 0x000fe20003f0e200 */
[----:B------:R-:W1:Y:S01]  /*1e60*/  MUFU.RCP R61, R61 ;  /* 0x0000003d003d7308 */ /* 0x000e620000001000 */
[----:B------:R-:W-:Y:S01]  /*1e70*/  @!P2 FMUL R44, R44, 16777216 ;  /* 0x4b8000002c2ca820 */ /* 0x000fe20000400000 */
[----:B------:R-:W-:Y:S01]  /*1e80*/  @!P2 FMUL R55, R55, 16777216 ;  /* 0x4b8000003737a820 */ /* 0x000fe20000400000 */
[----:B------:R-:W-:Y:S01]  /*1e90*/  FSETP.NEU.AND P2, PT, R11, RZ, PT ;  /* 0x000000ff0b00720b */ /* 0x000fe20003f4d000 */
[----:B------:R-:W-:Y:S01]  /*1ea0*/  FMUL R46, R53, 0.25 ;  /* 0x3e800000352e7820 */ /* 0x000fe20000400000 */
[----:B0-----:R-:W-:Y:S01]  /*1eb0*/  FMUL R65, R30, R65 ;  /* 0x000000411e417220 */ /* 0x001fe20000400000 */
[C---:B------:R-:W-:Y:S01]  /*1ec0*/  FFMA R30, R28.reuse, R60, R45 ;  /* 0x0000003c1c1e7223 */ /* 0x040fe2000000002d */
[----:B------:R-:W-:Y:S01]  /*1ed0*/  FMUL R28, R28, R28 ;  /* 0x0000001c1c1c7220 */ /* 0x000fe20000400000 */
[----:B------:R-:W0:Y:S01]  /*1ee0*/  MUFU.RCP R44, R44 ;  /* 0x0000002c002c7308 */ /* 0x000e220000001000 */
[----:B------:R-:W-:Y:S01]  /*1ef0*/  FSETP.GT.AND P5, PT, |R14|, 8.50705917302346158658e+37, PT ;  /* 0x7e8000000e00780b */ /* 0x000fe20003fa4200 */
[----:B------:R-:W-:Y:S01]  /*1f00*/  FADD R27, R27, -R30 ;  /* 0x8000001e1b1b7221 */ /* 0x000fe20000000000 */
[----:B------:R-:W-:Y:S01]  /*1f10*/  FMUL R28, R63, R28 ;  /* 0x0000001c3f1c7220 */ /* 0x000fe20000400000 */
[----:B------:R-:W-:Y:S01]  /*1f20*/  FSEL R59, R59, RZ, P2 ;  /* 0x000000ff3b3b7208 */ /* 0x000fe20001000000 */
[----:B------:R-:W-:Y:S01]  /*1f30*/  @!P0 FMUL R67, R67, 16777216 ;  /* 0x4b80000043438820 */ /* 0x000fe20000400000 */
[----:B------:R-:W-:Y:S01]  /*1f40*/  FSEL R54, R29, R54, P5 ;  /* 0x000000361d367208 */ /* 0x000fe20002800000 */
[----:B------:R-:W-:Y:S01]  /*1f50*/  FFMA R28, R60, R28, R57 ;  /* 0x0000001c3c1c7223 */ /* 0x000fe20000000039 */
[----:B------:R-:W-:Y:S01]  /*1f60*/  FADD R29, R53, R14 ;  /* 0x0000000e351d7221 */ /* 0x000fe20000000000 */
[----:B------:R-:W-:Y:S01]  /*1f70*/  @!P0 FMUL R56, R56, 16777216 ;  /* 0x4b80000038388820 */ /* 0x000fe20000400000 */
[----:B------:R-:W-:Y:S01]  /*1f80*/  FMUL R45, R52, 0.25 ;  /* 0x3e800000342d7820 */ /* 0x000fe20000400000 */
[----:B-1----:R-:W-:Y:S01]  /*1f90*/  FMUL R61, R61, R58 ;  /* 0x0000003a3d3d7220 */ /* 0x002fe20000400000 */
[----:B------:R-:W1:Y:S01]  /*1fa0*/  MUFU.RCP R67, R67 ;  /* 0x0000004300437308 */ /* 0x000e620000001000 */
[----:B------:R-:W-:Y:S01]  /*1fb0*/  FSETP.GT.AND P0, PT, |R29|, 8.50705917302346158658e+37, PT ;  /* 0x7e8000001d00780b */ /* 0x000fe20003f04200 */
[C---:B------:R-:W-:Y:S01]  /*1fc0*/  FMUL R69, R14.reuse, 0.25 ;  /* 0x3e8000000e457820 */ /* 0x040fe20000400000 */
[----:B------:R-:W-:Y:S01]  /*1fd0*/  FSETP.GEU.AND P1, PT, |R14|, 1.175494350822287508e-38, PT ;  /* 0x008000000e00780b */ /* 0x000fe20003f2e200 */
[----:B0-----:R-:W-:Y:S01]  /*1fe0*/  FMUL R55, R44, R55 ;  /* 0x000000372c377220 */ /* 0x001fe20000400000 */
[----:B------:R-:W-:Y:S01]  /*1ff0*/  FADD R44, R43, R28 ;  /* 0x0000001c2b2c7221 */ /* 0x000fe20000000000 */
[C---:B------:R-:W-:Y:S01]  /*2000*/  FFMA R43, R27.reuse, R59, R30 ;  /* 0x0000003b1b2b7223 */ /* 0x040fe2000000001e */
[----:B------:R-:W-:Y:S01]  /*2010*/  FMUL R27, R27, R27 ;  /* 0x0000001b1b1b7220 */ /* 0x000fe20000400000 */
[----:B------:R-:W-:Y:S01]  /*2020*/  FADD R28, R52, R29 ;  /* 0x0000001d341c7221 */ /* 0x000fe20000000000 */
[----:B------:R-:W-:Y:S01]  /*2030*/  FSEL R53, R46, R53, P0 ;  /* 0x000000352e357208 */ /* 0x000fe20000000000 */
[----:B------:R-:W-:Y:S01]  /*2040*/  FADD R26, R26, -R43 ;  /* 0x8000002b1a1a7221 */ /* 0x000fe20000000000 */
[----:B------:R-:W-:Y:S01]  /*2050*/  FMUL R27, R8, R27 ;  /* 0x0000001b081b7220 */ /* 0x000fe20000400000 */
[----:B------:R-:W-:Y:S01]  /*2060*/  FMUL R8, R29, 0.25 ;  /* 0x3e8000001d087820 */ /* 0x000fe20000400000 */
[----:B------:R-:W-:Y:S01]  /*2070*/  FSETP.GT.AND P2, PT, |R28|, 8.50705917302346158658e+37, PT ;  /* 0x7e8000001c00780b */ /* 0x000fe20003f44200 */
[----:B------:R-:W-:Y:S01]  /*2080*/  IMAD.MOV.U32 R77, RZ, RZ, -0x800000 ;  /* 0xff800000ff4d7424 */ /* 0x000fe200078e00ff */
[----:B------:R-:W-:Y:S01]  /*2090*/  FFMA R59, R59, R27, R44 ;  /* 0x0000001b3b3b7223 */ /* 0x000fe2000000002c */
[----:B------:R-:W-:Y:S01]  /*20a0*/  FSETP.GEU.AND P4, PT, |R29|, 1.175494350822287508e-38, PT ;  /* 0x008000001d00780b */ /* 0x000fe20003f8e200 */
[----:B------:R-:W-:Y:S01]  /*20b0*/  FADD R27, R51, R28 ;  /* 0x0000001c331b7221 */ /* 0x000fe20000000000 */
[----:B------:R-:W-:Y:S01]  /*20c0*/  FSEL R30, R8, R29, P0 ;  /* 0x0000001d081e7208 */ /* 0x000fe20000000000 */
[----:B------:R-:W-:Y:S01]  /*20d0*/  FMUL R8, R26, R26 ;  /* 0x0000001a1a087220 */ /* 0x000fe20000400000 */
[----:B------:R-:W-:Y:S01]  /*20e0*/  FSEL R52, R45, R52, P2 ;  /* 0x000000342d347208 */ /* 0x000fe20001000000 */
[----:B------:R-:W-:Y:S01]  /*20f0*/  FMUL R45, R28, 0.25 ;  /* 0x3e8000001c2d7820 */ /* 0x000fe20000400000 */
[----:B------:R-:W-:Y:S01]  /*2100*/  FSETP.NEU.AND P0, PT, R10, RZ, PT ;  /* 0x000000ff0a00720b */ /* 0x000fe20003f0d000 */
[----:B------:R-:W-:Y:S01]  /*2110*/  FMUL R11, R11, R8 ;  /* 0x000000080b0b7220 */ /* 0x000fe20000400000 */
[----:B------:R-:W-:Y:S01]  /*2120*/  FADD R8, R50, R27 ;  /* 0x0000001b32087221 */ /* 0x000fe20000000000 */
[----:B------:R-:W-:Y:S01]  /*2130*/  FSEL R69, R69, R14, P5 ;  /* 0x0000000e45457208 */ /* 0x000fe20002800000 */
[----:B-1----:R-:W-:Y:S01]  /*2140*/  FMUL R67, R67, R56 ;  /* 0x0000003843437220 */ /* 0x002fe20000400000 */
[----:B------:R-:W-:Y:S01]  /*2150*/  FSEL R61, R61, RZ, P0 ;  /* 0x000000ff3d3d7208 */ /* 0x000fe20000000000 */
[----:B------:R-:W-:Y:S01]  /*2160*/  FADD R42, R42, R59 ;  /* 0x0000003b2a2a7221 */ /* 0x000fe20000000000 */
[----:B------:R-:W-:Y:S01]  /*2170*/  FSEL R45, R45, R28, P2 ;  /* 0x0000001c2d2d7208 */ /* 0x000fe20001000000 */
[----:B------:R-:W-:Y:S01]  /*2180*/  @!P1 FMUL R69, R69, 16777216 ;  /* 0x4b80000045459820 */ /* 0x000fe20000400000 */
[----:B------:R-:W-:Y:S01]  /*2190*/  FSETP.NEU.AND P2, PT, R9, RZ, PT ;  /* 0x000000ff0900720b */ /* 0x000fe20003f4d000 */
[----:B------:R-:W-:Y:S01]  /*21a0*/  FFMA R26, R26, R61, R43 ;  /* 0x0000003d1a1a7223 */ /* 0x000fe2000000002b */
[----:B------:R-:W-:Y:S01]  /*21b0*/  FMUL R43, R50, 0.25 ;  /* 0x3e800000322b7820 */ /* 0x000fe20000400000 */
[----:B------:R-:W-:Y:S01]  /*21c0*/  @!P4 FMUL R30, R30, 16777216 ;  /* 0x4b8000001e1ec820 */ /* 0x000fe20000400000 */
[----:B------:R-:W-:Y:S01]  /*21d0*/  FSEL R65, R65, RZ, P2 ;  /* 0x000000ff41417208 */ /* 0x000fe20001000000 */
[--C-:B------:R-:W-:Y:S01]  /*21e0*/  FADD R25, R25, -R26.reuse ;  /* 0x8000001a19197221 */ /* 0x100fe20000000000 */
[----:B------:R-:W-:Y:S01]  /*21f0*/  FSETP.GT.AND P2, PT, |R8|, 8.50705917302346158658e+37, PT ;  /* 0x7e8000000800780b */ /* 0x000fe20003f44200 */
[----:B------:R-:W-:Y:S01]  /*2200*/  @!P4 FMUL R53, R53, 16777216 ;  /* 0x4b8000003535c820 */ /* 0x000fe20000400000 */
[----:B------:R-:W-:Y:S01]  /*2210*/  FSETP.NEU.AND P4, PT, R12, RZ, PT ;  /* 0x000000ff0c00720b */ /* 0x000fe20003f8d000 */
[----:B------:R-:W-:Y:S01]  /*2220*/  @!P1 FMUL R54, R54, 16777216 ;  /* 0x4b80000036369820 */ /* 0x000fe20000400000 */
[----:B------:R-:W-:Y:S01]  /*2230*/  FSEL R50, R43, R50, P2 ;  /* 0x000000322b327208 */ /* 0x000fe20001000000 */
[C---:B------:R-:W-:Y:S01]  /*2240*/  FFMA R43, R25.reuse, R65, R26 ;  /* 0x00000041192b7223 */ /* 0x040fe2000000001a */
[----:B------:R-:W-:Y:S01]  /*2250*/  FMUL R25, R25, R25 ;  /* 0x0000001919197220 */ /* 0x000fe20000400000 */
[----:B------:R-:W-:Y:S01]  /*2260*/  FSETP.GEU.AND P1, PT, |R28|, 1.175494350822287508e-38, PT ;  /* 0x008000001c00780b */ /* 0x000fe20003f2e200 */
[----:B------:R-:W0:Y:S01]  /*2270*/  MUFU.RCP R69, R69 ;  /* 0x0000004500457308 */ /* 0x000e220000001000 */
[--C-:B------:R-:W-:Y:S01]  /*2280*/  FADD R24, R24, -R43.reuse ;  /* 0x8000002b18187221 */ /* 0x100fe20000000000 */
[----:B------:R-:W-:Y:S01]  /*2290*/  FSEL R67, R67, RZ, P4 ;  /* 0x000000ff43437208 */ /* 0x000fe20002000000 */
[----:B------:R-:W-:Y:S01]  /*22a0*/  FFMA R42, R61, R11, R42 ;  /* 0x0000000b3d2a7223 */ /* 0x000fe2000000002a */
[----:B------:R-:W-:Y:S01]  /*22b0*/  FMUL R25, R10, R25 ;  /* 0x000000190a197220 */ /* 0x000fe20000400000 */
[C---:B------:R-:W-:Y:S01]  /*22c0*/  FMUL R10, R24.reuse, R24 ;  /* 0x00000018180a7220 */ /* 0x040fe20000400000 */
[----:B------:R-:W-:Y:S01]  /*22d0*/  FSETP.NEU.AND P5, PT, R13, RZ, PT ;  /* 0x000000ff0d00720b */ /* 0x000fe20003fad000 */
[----:B------:R-:W-:Y:S01]  /*22e0*/  FFMA R24, R24, R67, R43 ;  /* 0x0000004318187223 */ /* 0x000fe2000000002b */
[----:B------:R-:W-:Y:S01]  /*22f0*/  FADD R42, R41, R42 ;  /* 0x0000002a292a7221 */ /* 0x000fe20000000000 */
[----:B------:R-:W1:Y:S01]  /*2300*/  MUFU.RCP R30, R30 ;  /* 0x0000001e001e7308 */ /* 0x000e620000001000 */
[----:B------:R-:W-:Y:S01]  /*2310*/  FSETP.GEU.AND P4, PT, |R27|, 1.175494350822287508e-38, PT ;  /* 0x008000001b00780b */ /* 0x000fe20003f8e200 */
[----:B------:R-:W-:Y:S01]  /*2320*/  FADD R23, R23, -R24 ;  /* 0x8000001817177221 */ /* 0x000fe20000000000 */
[----:B------:R-:W-:Y:S01]  /*2330*/  FSEL R55, R55, RZ, P5 ;  /* 0x000000ff37377208 */ /* 0x000fe20002800000 */
[----:B------:R-:W-:Y:S01]  /*2340*/  FFMA R25, R65, R25, R42 ;  /* 0x0000001941197223 */ /* 0x000fe2000000002a */
[C---:B------:R-:W-:Y:S01]  /*2350*/  FMUL R26, R27.reuse, 0.25 ;  /* 0x3e8000001b1a7820 */ /* 0x040fe20000400000 */
[----:B------:R-:W-:Y:S01]  /*2360*/  FSETP.GT.AND P0, PT, |R27|, 8.50705917302346158658e+37, PT ;  /* 0x7e8000001b00780b */ /* 0x000fe20003f04200 */
[----:B------:R-:W-:Y:S01]  /*2370*/  FMUL R10, R9, R10 ;  /* 0x0000000a090a7220 */ /* 0x000fe20000400000 */
[----:B------:R-:W-:Y:S01]  /*2380*/  @!P1 FMUL R45, R45, 16777216 ;  /* 0x4b8000002d2d9820 */ /* 0x000fe20000400000 */
[C---:B------:R-:W-:Y:S01]  /*2390*/  FFMA R9, R23.reuse, R55, R24 ;  /* 0x0000003717097223 */ /* 0x040fe20000000018 */
[----:B------:R-:W-:Y:S01]  /*23a0*/  FADD R40, R40, R25 ;  /* 0x0000001928287221 */ /* 0x000fe20000000000 */
[----:B------:R-:W-:Y:S01]  /*23b0*/  FMUL R23, R23, R23 ;  /* 0x0000001717177220 */ /* 0x000fe20000400000 */
[----:B------:R-:W-:Y:S01]  /*23c0*/  FADD R11, R49, R8 ;  /* 0x00000008310b7221 */ /* 0x000fe20000000000 */
[----:B------:R-:W-:Y:S01]  /*23d0*/  FSEL R26, R26, R27, P0 ;  /* 0x0000001b1a1a7208 */ /* 0x000fe20000000000 */
[----:B0-----:R-:W-:Y:S01]  /*23e0*/  FMUL R69, R69, R54 ;  /* 0x0000003645457220 */ /* 0x001fe20000400000 */
[----:B------:R-:W-:Y:S01]  /*23f0*/  FFMA R10, R67, R10, R40 ;  /* 0x0000000a430a7223 */ /* 0x000fe20000000028 */
[----:B------:R-:W-:Y:S01]  /*2400*/  FSETP.NEU.AND P5, PT, R14, RZ, PT ;  /* 0x000000ff0e00720b */ /* 0x000fe20003fad000 */
[----:B------:R-:W-:Y:S01]  /*2410*/  FMUL R23, R12, R23 ;  /* 0x000000170c177220 */ /* 0x000fe20000400000 */
[----:B------:R-:W0:Y:S01]  /*2420*/  MUFU.RCP R45, R45 ;  /* 0x0000002d002d7308 */ /* 0x000e220000001000 */
[----:B------:R-:W-:Y:S01]  /*2430*/  @!P1 FMUL R52, R52, 16777216 ;  /* 0x4b80000034349820 */ /* 0x000fe20000400000 */
[----:B------:R-:W-:Y:S01]  /*2440*/  FMUL R42, R49, 0.25 ;  /* 0x3e800000312a7820 */ /* 0x000fe20000400000 */
[C---:B------:R-:W-:Y:S01]  /*2450*/  FMUL R12, R11.reuse, 0.25 ;  /* 0x3e8000000b0c7820 */ /* 0x040fe20000400000 */
[----:B------:R-:W-:Y:S01]  /*2460*/  FSETP.GT.AND P1, PT, |R11|, 8.50705917302346158658e+37, PT ;  /* 0x7e8000000b00780b */ /* 0x000fe20003f24200 */
[----:B------:R-:W-:Y:S01]  /*2470*/  @!P4 FMUL R26, R26, 16777216 ;  /* 0x4b8000001a1ac820 */ /* 0x000fe20000400000 */
[----:B------:R-:W-:Y:S01]  /*2480*/  FADD R10, R39, R10 ;  /* 0x0000000a270a7221 */ /* 0x000fe20000000000 */
[----:B------:R-:W-:Y:S01]  /*2490*/  FSEL R69, R69, RZ, P5 ;  /* 0x000000ff45457208 */ /* 0x000fe20002800000 */
[----:B------:R-:W-:Y:S01]  /*24a0*/  FMUL R44, R51, 0.25 ;  /* 0x3e800000332c7820 */ /* 0x000fe20000400000 */
[----:B------:R-:W-:Y:S01]  /*24b0*/  FADD R22, R22, -R9 ;  /* 0x8000000916167221 */ /* 0x000fe20000000000 */
[----:B-1----:R-:W-:Y:S01]  /*24c0*/  FMUL R30, R30, R53 ;  /* 0x000000351e1e7220 */ /* 0x002fe20000400000 */
[----:B------:R-:W-:Y:S01]  /*24d0*/  FSEL R49, R42, R49, P1 ;  /* 0x000000312a317208 */ /* 0x000fe20000800000 */
[----:B------:R-:W-:Y:S01]  /*24e0*/  FMUL R25, R8, 0.25 ;  /* 0x3e80000008197820 */ /* 0x000fe20000400000 */
[----:B------:R-:W-:Y:S01]  /*24f0*/  FSEL R12, R12, R11, P1 ;  /* 0x0000000b0c0c7208 */ /* 0x000fe20000800000 */
[----:B------:R-:W-:Y:S01]  /*2500*/  FADD R24, R48, R11 ;  /* 0x0000000b30187221 */ /* 0x000fe20000000000 */
[----:B------:R-:W-:Y:S01]  /*2510*/  FSETP.NEU.AND P1, PT, R29, RZ, PT ;  /* 0x000000ff1d00720b */ /* 0x000fe20003f2d000 */
[----:B------:R-:W-:Y:S01]  /*2520*/  FFMA R23, R55, R23, R10 ;  /* 0x0000001737177223 */ /* 0x000fe2000000000a */
[----:B------:R-:W1:Y:S01]  /*2530*/  MUFU.RCP R26, R26 ;  /* 0x0000001a001a7308 */ /* 0x000e620000001000 */
[----:B------:R-:W-:Y:S01]  /*2540*/  FFMA R10, R22, R69, R9 ;  /* 0x00000045160a7223 */ /* 0x000fe20000000009 */
[----:B------:R-:W-:Y:S01]  /*2550*/  FSEL R51, R44, R51, P0 ;  /* 0x000000332c337208 */ /* 0x000fe20000000000 */
[----:B------:R-:W-:Y:S01]  /*2560*/  FMUL R9, R48, 0.25 ;  /* 0x3e80000030097820 */ /* 0x000fe20000400000 */
[----:B------:R-:W-:Y:S01]  /*2570*/  FSETP.GEU.AND P0, PT, |R8|, 1.175494350822287508e-38, PT ;  /* 0x008000000800780b */ /* 0x000fe20003f0e200 */
[----:B------:R-:W-:Y:S01]  /*2580*/  FMUL R22, R22, R22 ;  /* 0x0000001616167220 */ /* 0x000fe20000400000 */
[----:B------:R-:W-:Y:S01]  /*2590*/  FSEL R25, R25, R8, P2 ;  /* 0x0000000819197208 */ /* 0x000fe20001000000 */
[----:B------:R-:W-:Y:S01]  /*25a0*/  FADD R21, R21, -R10 ;  /* 0x8000000a15157221 */ /* 0x000fe20000000000 */
[----:B------:R-:W-:Y:S01]  /*25b0*/  FSEL R30, R30, RZ, P1 ;  /* 0x000000ff1e1e7208 */ /* 0x000fe20000800000 */
[----:B------:R-:W-:Y:S01]  /*25c0*/  FADD R38, R38, R23 ;  /* 0x0000001726267221 */ /* 0x000fe20000000000 */
[----:B------:R-:W-:Y:S01]  /*25d0*/  FSETP.GEU.AND P2, PT, |R11|, 1.175494350822287508e-38, PT ;  /* 0x008000000b00780b */ /* 0x000fe20003f4e200 */
[----:B------:R-:W-:Y:S01]  /*25e0*/  FMUL R22, R13, R22 ;  /* 0x000000160d167220 */ /* 0x000fe20000400000 */
[----:B------:R-:W-:Y:S01]  /*25f0*/  FSETP.GT.AND P1, PT, |R24|, 8.50705917302346158658e+37, PT ;  /* 0x7e8000001800780b */ /* 0x000fe20003f24200 */
[----:B0-----:R-:W-:Y:S01]  /*2600*/  FMUL R45, R45, R52 ;  /* 0x000000342d2d7220 */ /* 0x001fe20000400000 */
[----:B------:R-:W-:Y:S01]  /*2610*/  @!P4 FMUL R51, R51, 16777216 ;  /* 0x4b8000003333c820 */ /* 0x000fe20000400000 */
[----:B------:R-:W-:Y:S01]  /*2620*/  FSETP.NEU.AND P4, PT, R28, RZ, PT ;  /* 0x000000ff1c00720b */ /* 0x000fe20003f8d000 */
[----:B------:R-:W-:Y:S01]  /*2630*/  FFMA R22, R69, R22, R38 ;  /* 0x0000001645167223 */ /* 0x000fe20000000026 */
[----:B------:R-:W-:Y:S01]  /*2640*/  FSEL R48, R9, R48, P1 ;  /* 0x0000003009307208 */ /* 0x000fe20000800000 */
[C---:B------:R-:W-:Y:S01]  /*2650*/  FMUL R9, R21.reuse, R21 ;  /* 0x0000001515097220 */ /* 0x040fe20000400000 */
[----:B------:R-:W-:Y:S01]  /*2660*/  FFMA R21, R21, R30, R10 ;  /* 0x0000001e15157223 */ /* 0x000fe2000000000a */
[----:B------:R-:W-:Y:S01]  /*2670*/  FSEL R45, R45, RZ, P4 ;  /* 0x000000ff2d2d7208 */ /* 0x000fe20002000000 */
[----:B------:R-:W-:Y:S01]  /*2680*/  @!P0 FMUL R25, R25, 16777216 ;  /* 0x4b80000019198820 */ /* 0x000fe20000400000 */
[----:B------:R-:W-:Y:S01]  /*2690*/  FADD R37, R37, R22 ;  /* 0x0000001625257221 */ /* 0x000fe20000000000 */
[--C-:B------:R-:W-:Y:S01]  /*26a0*/  FADD R20, R20, -R21.reuse ;  /* 0x8000001514147221 */ /* 0x100fe20000000000 */
[----:B------:R-:W-:Y:S01]  /*26b0*/  FMUL R9, R14, R9 ;  /* 0x000000090e097220 */ /* 0x000fe20000400000 */
[----:B------:R-:W-:Y:S01]  /*26c0*/  @!P2 FMUL R12, R12, 16777216 ;  /* 0x4b8000000c0ca820 */ /* 0x000fe20000400000 */
[----:B-1----:R-:W-:Y:S01]  /*26d0*/  FMUL R26, R26, R51 ;  /* 0x000000331a1a7220 */ /* 0x002fe20000400000 */
[----:B------:R-:W-:Y:S01]  /*26e0*/  @!P2 FMUL R49, R49, 16777216 ;  /* 0x4b8000003131a820 */ /* 0x000fe20000400000 */
[C---:B------:R-:W-:Y:S01]  /*26f0*/  FMUL R10, R20.reuse, R20 ;  /* 0x00000014140a7220 */ /* 0x040fe20000400000 */
[----:B------:R-:W-:Y:S01]  /*2700*/  FSETP.NEU.AND P2, PT, R27, RZ, PT ;  /* 0x000000ff1b00720b */ /* 0x000fe20003f4d000 */
[----:B------:R-:W-:Y:S01]  /*2710*/  FFMA R20, R20, R45, R21 ;  /* 0x0000002d14147223 */ /* 0x000fe20000000015 */
[----:B------:R-:W-:Y:S01]  /*2720*/  FFMA R9, R30, R9, R37 ;  /* 0x000000091e097223 */ /* 0x000fe20000000025 */
[----:B------:R-:W0:Y:S01]  /*2730*/  MUFU.RCP R25, R25 ;  /* 0x0000001900197308 */ /* 0x000e220000001000 */
[----:B------:R-:W-:Y:S01]  /*2740*/  FSEL R26, R26, RZ, P2 ;  /* 0x000000ff1a1a7208 */ /* 0x000fe20001000000 */
[--C-:B------:R-:W-:Y:S01]  /*2750*/  FADD R19, R19, -R20.reuse ;  /* 0x8000001413137221 */ /* 0x100fe20000000000 */
[----:B------:R-:W-:Y:S01]  /*2760*/  FADD R36, R36, R9 ;  /* 0x0000000924247221 */ /* 0x000fe20000000000 */
[----:B------:R-:W-:Y:S01]  /*2770*/  FMUL R10, R29, R10 ;  /* 0x0000000a1d0a7220 */ /* 0x000fe20000400000 */
[----:B------:R-:W-:Y:S01]  /*2780*/  @!P0 FMUL R50, R50, 16777216 ;  /* 0x4b80000032328820 */ /* 0x000fe20000400000 */
[----:B------:R-:W-:Y:S01]  /*2790*/  FFMA R9, R19, R26, R20 ;  /* 0x0000001a13097223 */ /* 0x000fe20000000014 */
[C---:B------:R-:W-:Y:S01]  /*27a0*/  FSETP.GEU.AND P0, PT, |R24|.reuse, 1.175494350822287508e-38, PT ;  /* 0x008000001800780b */ /* 0x040fe20003f0e200 */
[----:B------:R-:W-:Y:S01]  /*27b0*/  FFMA R10, R45, R10, R36 ;  /* 0x0000000a2d0a7223 */ /* 0x000fe20000000024 */
[----:B------:R-:W-:Y:S01]  /*27c0*/  FMUL R19, R19, R19 ;  /* 0x0000001313137220 */ /* 0x000fe20000400000 */
[----:B------:R-:W1:Y:S01]  /*27d0*/  MUFU.RCP R12, R12 ;  /* 0x0000000c000c7308 */ /* 0x000e620000001000 */
[----:B------:R-:W-:Y:S01]  /*27e0*/  FMUL R13, R24, 0.25 ;  /* 0x3e800000180d7820 */ /* 0x000fe20000400000 */
[----:B------:R-:W-:Y:S01]  /*27f0*/  FADD R14, R47, R24 ;  /* 0x000000182f0e7221 */ /* 0x000fe20000000000 */
[----:B------:R-:W-:Y:S01]  /*2800*/  FADD R35, R35, R10 ;  /* 0x0000000a23237221 */ /* 0x000fe20000000000 */
[----:B------:R-:W-:Y:S01]  /*2810*/  FMUL R19, R28, R19 ;  /* 0x000000131c137220 */ /* 0x000fe20000400000 */
[----:B------:R-:W-:Y:S01]  /*2820*/  FSETP.NEU.AND P2, PT, R8, RZ, PT ;  /* 0x000000ff0800720b */ /* 0x000fe20003f4d000 */
[----:B0-----:R-:W-:Y:S01]  /*2830*/  FMUL R25, R25, R50 ;  /* 0x0000003219197220 */ /* 0x001fe20000400000 */
[----:B------:R-:W-:Y:S01]  /*2840*/  FSEL R13, R13, R24, P1 ;  /* 0x000000180d0d7208 */ /* 0x000fe20000800000 */
[----:B------:R-:W-:Y:S01]  /*2850*/  FFMA R19, R26, R19, R35 ;  /* 0x000000131a137223 */ /* 0x000fe20000000023 */
[C---:B------:R-:W-:Y:S01]  /*2860*/  FSETP.GEU.AND P4, PT, |R14|.reuse, 1.175494350822287508e-38, PT ;  /* 0x008000000e00780b */ /* 0x040fe20003f8e200 */
[C---:B------:R-:W-:Y:S01]  /*2870*/  FMUL R21, R14.reuse, 0.25 ;  /* 0x3e8000000e157820 */ /* 0x040fe20000400000 */
[----:B------:R-:W-:Y:S01]  /*2880*/  FSETP.GT.AND P1, PT, |R14|, 8.50705917302346158658e+37, PT ;  /* 0x7e8000000e00780b */ /* 0x000fe20003f24200 */
[----:B------:R-:W-:Y:S01]  /*2890*/  @!P0 FMUL R13, R13, 16777216 ;  /* 0x4b8000000d0d8820 */ /* 0x000fe20000400000 */
[----:B------:R-:W-:Y:S01]  /*28a0*/  FADD R34, R34, R19 ;  /* 0x0000001322227221 */ /* 0x000fe20000000000 */
[----:B------:R-:W-:Y:S01]  /*28b0*/  FSEL R25, R25, RZ, P2 ;  /* 0x000000ff19197208 */ /* 0x000fe20001000000 */
[----:B------:R-:W0:Y:S01]  /*28c0*/  SHFL.BFLY PT, R19, R14, 0x10, 0x1f ;  /* 0x0e001f000e137f89 */ /* 0x000e2200000e0000 */
[----:B------:R-:W-:Y:S01]  /*28d0*/  FSEL R21, R21, R14, P1 ;  /* 0x0000000e15157208 */ /* 0x000fe20000800000 */
[--C-:B------:R-:W-:Y:S01]  /*28e0*/  FADD R18, R18, -R9.reuse ;  /* 0x8000000912127221 */ /* 0x100fe20000000000 */
[----:B-1----:R-:W-:Y:S01]  /*28f0*/  FMUL R12, R12, R49 ;  /* 0x000000310c0c7220 */ /* 0x002fe20000400000 */
[----:B------:R-:W1:Y:S01]  /*2900*/  MUFU.RCP R13, R13 ;  /* 0x0000000d000d7308 */ /* 0x000e620000001000 */
[----:B------:R-:W-:Y:S01]  /*2910*/  FSETP.NEU.AND P2, PT, R11, RZ, PT ;  /* 0x000000ff0b00720b */ /* 0x000fe20003f4d000 */
[C---:B------:R-:W-:Y:S01]  /*2920*/  FFMA R10, R18.reuse, R25, R9 ;  /* 0x00000019120a7223 */ /* 0x040fe20000000009 */
[----:B------:R-:W-:Y:S01]  /*2930*/  @!P4 FMUL R21, R21, 16777216 ;  /* 0x4b8000001515c820 */ /* 0x000fe20000400000 */
[----:B------:R-:W-:Y:S01]  /*2940*/  FMUL R18, R18, R18 ;  /* 0x0000001212127220 */ /* 0x000fe20000400000 */
[----:B------:R-:W-:Y:S01]  /*2950*/  FSEL R12, R12, RZ, P2 ;  /* 0x000000ff0c0c7208 */ /* 0x000fe20001000000 */
[--C-:B------:R-:W-:Y:S01]  /*2960*/  FADD R17, R17, -R10.reuse ;  /* 0x8000000a11117221 */ /* 0x100fe20000000000 */
[----:B------:R-:W-:Y:S01]  /*2970*/  FMUL R20, R47, 0.25 ;  /* 0x3e8000002f147820 */ /* 0x000fe20000400000 */
[----:B------:R-:W-:Y:S01]  /*2980*/  FMUL R18, R27, R18 ;  /* 0x000000121b127220 */ /* 0x000fe20000400000 */
[----:B------:R-:W2:Y:S01]  /*2990*/  MUFU.RCP R21, R21 ;  /* 0x0000001500157308 */ /* 0x000ea20000001000 */
[C---:B------:R-:W-:Y:S01]  /*29a0*/  FFMA R9, R17.reuse, R12, R10 ;  /* 0x0000000c11097223 */ /* 0x040fe2000000000a */
[----:B------:R-:W-:Y:S01]  /*29b0*/  FMUL R17, R17, R17 ;  /* 0x0000001111117220 */ /* 0x000fe20000400000 */
[----:B------:R-:W-:Y:S01]  /*29c0*/  FFMA R18, R25, R18, R34 ;  /* 0x0000001219127223 */ /* 0x000fe20000000022 */
[----:B------:R-:W-:Y:S01]  /*29d0*/  @!P0 FMUL R48, R48, 16777216 ;  /* 0x4b80000030308820 */ /* 0x000fe20000400000 */
[----:B------:R-:W-:Y:S01]  /*29e0*/  FSEL R20, R20, R47, P1 ;  /* 0x0000002f14147208 */ /* 0x000fe20000800000 */
[----:B------:R-:W-:Y:S01]  /*29f0*/  FMUL R17, R8, R17 ;  /* 0x0000001108117220 */ /* 0x000fe20000400000 */
[----:B------:R-:W-:Y:S01]  /*2a00*/  FADD R33, R33, R18 ;  /* 0x0000001221217221 */ /* 0x000fe20000000000 */
[----:B-1----:R-:W-:Y:S01]  /*2a10*/  FMUL R13, R13, R48 ;  /* 0x000000300d0d7220 */ /* 0x002fe20000400000 */
[----:B------:R-:W-:Y:S01]  /*2a20*/  FSETP.NEU.AND P0, PT, R24, RZ, PT ;  /* 0x000000ff1800720b */ /* 0x000fe20003f0d000 */
[----:B------:R-:W-:Y:S01]  /*2a30*/  @!P4 FMUL R20, R20, 16777216 ;  /* 0x4b8000001414c820 */ /* 0x000fe20000400000 */
[----:B------:R-:W-:Y:S01]  /*2a40*/  FFMA R17, R12, R17, R33 ;  /* 0x000000110c117223 */ /* 0x000fe20000000021 */
[----:B0-----:R-:W-:Y:S01]  /*2a50*/  FADD R12, R14, R19 ;  /* 0x000000130e0c7221 */ /* 0x001fe20000000000 */
[----:B------:R-:W-:Y:S01]  /*2a60*/  FADD R8, R16, -R9 ;  /* 0x8000000910087221 */ /* 0x000fe20000000000 */
[----:B------:R-:W-:Y:S01]  /*2a70*/  FSEL R13, R13, RZ, P0 ;  /* 0x000000ff0d0d7208 */ /* 0x000fe20000000000 */
[----:B------:R-:W-:Y:S01]  /*2a80*/  FADD R32, R32, R17 ;  /* 0x0000001120207221 */ /* 0x000fe20000000000 */
[----:B--2---:R-:W-:Y:S01]  /*2a90*/  FMUL R21, R21, R20 ;  /* 0x0000001415157220 */ /* 0x004fe20000400000 */
[----:B------:R-:W-:Y:S01]  /*2aa0*/  FSETP.GEU.AND P2, PT, |R12|, 1.175494350822287508e-38, PT ;  /* 0x008000000c00780b */ /* 0x000fe20003f4e200 */
[----:B------:R-:W-:Y:S01]  /*2ab0*/  FMUL R10, R8, R8 ;  /* 0x00000008080a7220 */ /* 0x000fe20000400000 */
[----:B------:R-:W-:Y:S01]  /*2ac0*/  FSETP.NEU.AND P1, PT, R14, RZ, PT ;  /* 0x000000ff0e00720b */ /* 0x000fe20003f2d000 */
[----:B------:R-:W-:Y:S01]  /*2ad0*/  FFMA R8, R8, R13, R9 ;  /* 0x0000000d08087223 */ /* 0x000fe20000000009 */
[C---:B------:R-:W-:Y:S01]  /*2ae0*/  FMUL R17, R12.reuse, 0.25 ;  /* 0x3e8000000c117820 */ /* 0x040fe20000400000 */
[----:B------:R-:W-:Y:S01]  /*2af0*/  FSETP.GT.AND P0, PT, |R12|, 8.50705917302346158658e+37, PT ;  /* 0x7e8000000c00780b */ /* 0x000fe20003f04200 */
[----:B------:R-:W0:Y:S01]  /*2b00*/  SHFL.BFLY PT, R23, R12, 0x8, 0x1f ;  /* 0x0d001f000c177f89 */ /* 0x000e2200000e0000 */
[----:B------:R-:W-:Y:S01]  /*2b10*/  FSEL R21, R21, RZ, P1 ;  /* 0x000000ff15157208 */ /* 0x000fe20000800000 */
[----:B------:R-:W-:Y:S01]  /*2b20*/  FMUL R10, R11, R10 ;  /* 0x0000000a0b0a7220 */ /* 0x000fe20000400000 */
[----:B------:R-:W-:Y:S01]  /*2b30*/  FADD R9, R7, -R8 ;  /* 0x8000000807097221 */ /* 0x000fe20000000000 */
[----:B------:R-:W-:Y:S01]  /*2b40*/  FSEL R17, R17, R12, P0 ;  /* 0x0000000c11117208 */ /* 0x000fe20000000000 */
[----:B------:R-:W-:Y:S01]  /*2b50*/  IMAD.MOV.U32 R107, RZ, RZ, -0x800000 ;  /* 0xff800000ff6b7424 */ /* 0x000fe200078e00ff */
[----:B------:R-:W-:Y:S01]  /*2b60*/  FFMA R10, R13, R10, R32 ;  /* 0x0000000a0d0a7223 */ /* 0x000fe20000000020 */
[C---:B------:R-:W-:Y:S01]  /*2b70*/  FMUL R11, R9.reuse, R9 ;  /* 0x00000009090b7220 */ /* 0x040fe20000400000 */
[----:B------:R-:W-:Y:S01]  /*2b80*/  FFMA R8, R9, R21, R8 ;  /* 0x0000001509087223 */ /* 0x000fe20000000008 */
[----:B------:R-:W-:Y:S01]  /*2b90*/  @!P2 FMUL R17, R17, 16777216 ;  /* 0x4b8000001111a820 */ /* 0x000fe20000400000 */
[----:B------:R-:W-:Y:S01]  /*2ba0*/  FADD R10, R31, R10 ;  /* 0x0000000a1f0a7221 */ /* 0x000fe20000000000 */
[----:B------:R-:W-:Y:S01]  /*2bb0*/  FMUL R11, R24, R11 ;  /* 0x0000000b180b7220 */ /* 0x000fe20000400000 */
[----:B------:R-:W-:Y:S01]  /*2bc0*/  @P0 FMUL R19, R19, 0.25 ;  /* 0x3e80000013130820 */ /* 0x000fe20000400000 */
[----:B------:R-:W1:Y:S01]  /*2bd0*/  SHFL.BFLY PT, R9, R8, 0x10, 0x1f ;  /* 0x0e001f0008097f89 */ /* 0x000e6200000e0000 */
[----:B------:R-:W2:Y:S01]  /*2be0*/  MUFU.RCP R18, R17 ;  /* 0x0000001100127308 */ /* 0x000ea20000001000 */
[----:B------:R-:W-:Y:S01]  /*2bf0*/  FFMA R10, R21, R11, R10 ;  /* 0x0000000b150a7223 */ /* 0x000fe2000000000a */
[----:B------:R-:W-:Y:S01]  /*2c00*/  @!P2 FMUL R19, R19, 16777216 ;  /* 0x4b8000001313a820 */ /* 0x000fe20000400000 */
[----:B------:R-:W-:Y:S01]  /*2c10*/  FSETP.NEU.AND P1, PT, R12, RZ, PT ;  /* 0x000000ff0c00720b */ /* 0x000fe20003f2d000 */
[----:B------:R-:W-:Y:S01]  /*2c20*/  IMAD.MOV.U32 R101, RZ, RZ, -0x800000 ;  /* 0xff800000ff657424 */ /* 0x000fe200078e00ff */
[C---:B------:R-:W-:Y:S01]  /*2c30*/  LOP3.LUT P4, RZ, R2.reuse, 0x1f, RZ, 0xc0, !PT ;  /* 0x0000001f02ff7812 */ /* 0x040fe2000788c0ff */
[----:B------:R-:W3:Y:S01]  /*2c40*/  SHFL.BFLY PT, R11, R10, 0x10, 0x1f ;  /* 0x0e001f000a0b7f89 */ /* 0x000ee200000e0000 */
[----:B------:R-:W-:Y:S01]  /*2c50*/  ISETP.GE.AND P5, PT, R2, 0x4, PT ;  /* 0x000000040200780c */ /* 0x000fe20003fa6270 */
[----:B------:R-:W-:Y:S01]  /*2c60*/  IMAD.MOV.U32 R83, RZ, RZ, -0x800000 ;  /* 0xff800000ff537424 */ /* 0x000fe200078e00ff */
[----:B0-----:R-:W-:Y:S01]  /*2c70*/  FADD R20, R12, R23 ;  /* 0x000000170c147221 */ /* 0x001fe20000000000 */
[----:B------:R-:W-:-:S02]  /*2c80*/  IMAD.MOV.U32 R86, RZ, RZ, -0x800000 ;  /* 0xff800000ff567424 */ /* 0x000fc400078e00ff */
[----:B------:R-:W-:Y:S01]  /*2c90*/  IMAD.MOV.U32 R95, RZ, RZ, -0x800000 ;  /* 0xff800000ff5f7424 */ /* 0x000fe200078e00ff */
[C---:B------:R-:W-:Y:S01]  /*2ca0*/  FMUL R13, R20.reuse, 0.25 ;  /* 0x3e800000140d7820 */ /* 0x040fe20000400000 */
[----:B------:R-:W-:Y:S01]  /*2cb0*/  FSETP.GEU.AND P2, PT, |R20|, 1.175494350822287508e-38, PT ;  /* 0x008000001400780b */ /* 0x000fe20003f4e200 */
[----:B--2---:R-:W-:Y:S01]  /*2cc0*/  FMUL R18, R18, R19 ;  /* 0x0000001312127220 */ /* 0x004fe20000400000 */
[----:B------:R-:W-:Y:S01]  /*2cd0*/  FSETP.GT.AND P0, PT, |R20|, 8.50705917302346158658e+37, PT ;  /* 0x7e8000001400780b */ /* 0x000fe20003f04200 */
[----:B------:R-:W0:Y:S01]  /*2ce0*/  SHFL.BFLY PT, R19, R20, 0x4, 0x1f ;  /* 0x0c801f0014137f89 */ /* 0x000e2200000e0000 */
[----:B------:R-:W-:Y:S02]  /*2cf0*/  IMAD.MOV.U32 R104, RZ, RZ, -0x800000 ;  /* 0xff800000ff687424 */ /* 0x000fe400078e00ff */
[----:B------:R-:W-:Y:S01]  /*2d00*/  FSEL R18, R18, RZ, P1 ;  /* 0x000000ff12127208 */ /* 0x000fe20000800000 */
[----:B------:R-:W-:Y:S01]  /*2d10*/  IMAD.MOV.U32 R100, RZ, RZ, -0x800000 ;  /* 0xff800000ff647424 */ /* 0x000fe200078e00ff */
[----:B-1----:R-:W-:Y:S01]  /*2d20*/  FADD R9, -R8, R9 ;  /* 0x0000000908097221 */ /* 0x002fe20000000100 */
[----:B------:R-:W-:Y:S01]  /*2d30*/  FSEL R17, R13, R20, P0 ;  /* 0x000000140d117208 */ /* 0x000fe20000000000 */
[----:B------:R-:W-:Y:S01]  /*2d40*/  IMAD.MOV.U32 R105, RZ, RZ, -0x800000 ;  /* 0xff800000ff697424 */ /* 0x000fe200078e00ff */
[----:B------:R-:W-:Y:S01]  /*2d50*/  FSETP.NEU.AND P1, PT, R20, RZ, PT ;  /* 0x000000ff1400720b */ /* 0x000fe20003f2d000 */
[C---:B------:R-:W-:Y:S01]  /*2d60*/  FMUL R13, R9.reuse, R9 ;  /* 0x00000009090d7220 */ /* 0x040fe20000400000 */
[----:B------:R-:W-:Y:S01]  /*2d70*/  FFMA R8, R9, R18, R8 ;  /* 0x0000001209087223 */ /* 0x000fe20000000008 */
[----:B------:R-:W-:Y:S01]  /*2d80*/  @!P2 FMUL R17, R17, 16777216 ;  /* 0x4b8000001111a820 */ /* 0x000fe20000400000 */
[----:B---3--:R-:W-:Y:S01]  /*2d90*/  FADD R11, R10, R11 ;  /* 0x0000000b0a0b7221 */ /* 0x008fe20000000000 */
[----:B------:R-:W-:Y:S01]  /*2da0*/  FMUL R13, R14, R13 ;  /* 0x0000000d0e0d7220 */ /* 0x000fe20000400000 */
[----:B------:R-:W-:Y:S01]  /*2db0*/  @P0 FMUL R23, R23, 0.25 ;  /* 0x3e80000017170820 */ /* 0x000fe20000400000 */
[----:B------:R-:W1:Y:S01]  /*2dc0*/  SHFL.BFLY PT, R9, R8, 0x8, 0x1f ;  /* 0x0d001f0008097f89 */ /* 0x000e6200000e0000 */
[----:B------:R-:W2:Y:S01]  /*2dd0*/  MUFU.RCP R14, R17 ;  /* 0x00000011000e7308 */ /* 0x000ea20000001000 */
[----:B------:R-:W-:Y:S01]  /*2de0*/  FFMA R11, R18, R13, R11 ;  /* 0x0000000d120b7223 */ /* 0x000fe2000000000b */
[----:B------:R-:W-:Y:S01]  /*2df0*/  @!P2 FMUL R23, R23, 16777216 ;  /* 0x4b8000001717a820 */ /* 0x000fe20000400000 */
[----:B------:R-:W-:-:S02]  /*2e00*/  IMAD.MOV.U32 R96, RZ, RZ, -0x800000 ;  /* 0xff800000ff607424 */ /* 0x000fc400078e00ff */
[----:B------:R-:W-:Y:S01]  /*2e10*/  IMAD.MOV.U32 R79, RZ, RZ, 0x7f800000 ;  /* 0x7f800000ff4f7424 */ /* 0x000fe200078e00ff */
[----:B------:R-:W3:Y:S01]  /*2e20*/  SHFL.BFLY PT, R10, R11, 0x8, 0x1f ;  /* 0x0d001f000b0a7f89 */ /* 0x000ee200000e0000 */
[----:B------:R-:W-:Y:S01]  /*2e30*/  IMAD.MOV.U32 R103, RZ, RZ, 0x7f800000 ;  /* 0x7f800000ff677424 */ /* 0x000fe200078e00ff */
[----:B0-----:R-:W-:Y:S01]  /*2e40*/  FADD R18, R20, R19 ;  /* 0x0000001314127221 */ /* 0x001fe20000000000 */
[----:B------:R-:W-:Y:S02]  /*2e50*/  IMAD.MOV.U32 R76, RZ, RZ, 0x7f800000 ;  /* 0x7f800000ff4c7424 */ /* 0x000fe400078e00ff */
[----:B------:R-:W-:Y:S01]  /*2e60*/  IMAD.MOV.U32 R94, RZ, RZ, 0x7f800000 ;  /* 0x7f800000ff5e7424 */ /* 0x000fe200078e00ff */
[C---:B------:R-:W-:Y:S01]  /*2e70*/  FMUL R13, R18.reuse, 0.25 ;  /* 0x3e800000120d7820 */ /* 0x040fe20000400000 */
[C---:B------:R-:W-:Y:S01]  /*2e80*/  FSETP.GEU.AND P2, PT, |R18|.reuse, 1.175494350822287508e-38, PT ;  /* 0x008000001200780b */ /* 0x040fe20003f4e200 */
[----:B------:R-:W0:Y:S01]  /*2e90*/  SHFL.BFLY PT, R21, R18, 0x2, 0x1f ;  /* 0x0c401f0012157f89 */ /* 0x000e2200000e0000 */
[----:B------:R-:W-:Y:S01]  /*2ea0*/  FSETP.GT.AND P0, PT, |R18|, 8.50705917302346158658e+37, PT ;  /* 0x7e8000001200780b */ /* 0x000fe20003f04200 */
[----:B--2---:R-:W-:Y:S01]  /*2eb0*/  FMUL R14, R14, R23 ;  /* 0x000000170e0e7220 */ /* 0x004fe20000400000 */
[----:B------:R-:W-:-:S02]  /*2ec0*/  IMAD.MOV.U32 R102, RZ, RZ, 0x7f800000 ;  /* 0x7f800000ff667424 */ /* 0x000fc400078e00ff */
[----:B------:R-:W-:Y:S01]  /*2ed0*/  FSEL R17, R13, R18, P0 ;  /* 0x000000120d117208 */ /* 0x000fe20000000000 */
[----:B------:R-:W-:Y:S01]  /*2ee0*/  IMAD.MOV.U32 R85, RZ, RZ, 0x7f800000 ;  /* 0x7f800000ff557424 */ /* 0x000fe200078e00ff */
[----:B------:R-:W-:Y:S01]  /*2ef0*/  FSEL R14, R14, RZ, P1 ;  /* 0x000000ff0e0e7208 */ /* 0x000fe20000800000 */
[----:B------:R-:W-:Y:S01]  /*2f00*/  IMAD.MOV.U32 R84, RZ, RZ, 0x7f800000 ;  /* 0x7f800000ff547424 */ /* 0x000fe200078e00ff */
[----:B-1----:R-:W-:Y:S01]  /*2f10*/  FADD R9, -R8, R9 ;  /* 0x0000000908097221 */ /* 0x002fe20000000100 */
[----:B------:R-:W-:Y:S01]  /*2f20*/  FSETP.NEU.AND P1, PT, R18, RZ, PT ;  /* 0x000000ff1200720b */ /* 0x000fe20003f2d000 */
[----:B------:R-:W-:Y:S01]  /*2f30*/  IMAD.MOV.U32 R78, RZ, RZ, 0x7f800000 ;  /* 0x7f800000ff4e7424 */ /* 0x000fe200078e00ff */
[----:B------:R-:W-:Y:S01]  /*2f40*/  @!P2 FMUL R17, R17, 16777216 ;  /* 0x4b8000001111a820 */ /* 0x000fe20000400000 */
[C---:B------:R-:W-:Y:S01]  /*2f50*/  FMUL R13, R9.reuse, R9 ;  /* 0x00000009090d7220 */ /* 0x040fe20000400000 */
[----:B------:R-:W-:Y:S01]  /*2f60*/  FFMA R8, R9, R14, R8 ;  /* 0x0000000e09087223 */ /* 0x000fe20000000008 */
[----:B------:R-:W-:Y:S01]  /*2f70*/  @P0 FMUL R19, R19, 0.25 ;  /* 0x3e80000013130820 */ /* 0x000fe20000400000 */
[----:B---3--:R-:W-:Y:S01]  /*2f80*/  FADD R11, R11, R10 ;  /* 0x0000000a0b0b7221 */ /* 0x008fe20000000000 */
[----:B------:R-:W-:Y:S01]  /*2f90*/  FMUL R13, R12, R13 ;  /* 0x0000000d0c0d7220 */ /* 0x000fe20000400000 */
[----:B------:R-:W-:Y:S01]  /*2fa0*/  IMAD.MOV.U32 R82, RZ, RZ, 0x7f800000 ;  /* 0x7f800000ff527424 */ /* 0x000fe200078e00ff */
[----:B------:R-:W1:Y:S01]  /*2fb0*/  SHFL.BFLY PT, R9, R8, 0x4, 0x1f ;  /* 0x0c801f0008097f89 */ /* 0x000e6200000e0000 */
[----:B------:R2:W3:Y:S01]  /*2fc0*/  MUFU.RCP R12, R17 ;  /* 0x00000011000c7308 */ /* 0x0004e20000001000 */
[----:B------:R-:W-:Y:S01]  /*2fd0*/  FFMA R11, R14, R13, R11 ;  /* 0x0000000d0e0b7223 */ /* 0x000fe2000000000b */
[----:B------:R-:W-:Y:S01]  /*2fe0*/  @!P2 FMUL R19, R19, 16777216 ;  /* 0x4b8000001313a820 */ /* 0x000fe20000400000 */
[----:B------:R-:W-:Y:S01]  /*2ff0*/  IMAD.MOV.U32 R106, RZ, RZ, 0x7f800000 ;  /* 0x7f800000ff6a7424 */ /* 0x000fe200078e00ff */
[----:B0-----:R-:W-:Y:S01]  /*3000*/  FADD R14, R18, R21 ;  /* 0x00000015120e7221 */ /* 0x001fe20000000000 */
[----:B------:R-:W-:Y:S01]  /*3010*/  IMAD.MOV.U32 R98, RZ, RZ, 0x7f800000 ;  /* 0x7f800000ff627424 */ /* 0x000fe200078e00ff */
[----:B------:R-:W0:Y:S02]  /*3020*/  SHFL.BFLY PT, R10, R11, 0x4, 0x1f ;  /* 0x0c801f000b0a7f89 */ /* 0x000e2400000e0000 */
[C---:B------:R-:W-:Y:S01]  /*3030*/  FMUL R13, R14.reuse, 0.25 ;  /* 0x3e8000000e0d7820 */ /* 0x040fe20000400000 */
[----:B------:R-:W-:-:S02]  /*3040*/  FSETP.GEU.AND P2, PT, |R14|, 1.175494350822287508e-38, PT ;  /* 0x008000000e00780b */ /* 0x000fc40003f4e200 */
[----:B------:R-:W-:-:S04]  /*3050*/  FSETP.GT.AND P0, PT, |R14|, 8.50705917302346158658e+37, PT ;  /* 0x7e8000000e00780b */ /* 0x000fc80003f04200 */
[----:B--2---:R-:W-:Y:S01]  /*3060*/  FSEL R17, R13, R14, P0 ;  /* 0x0000000e0d117208 */ /* 0x004fe20000000000 */
[----:B---3--:R-:W-:Y:S02]  /*3070*/  FMUL R12, R12, R19 ;  /* 0x000000130c0c7220 */ /* 0x008fe40000400000 */
[----:B------:R-:W2:Y:S03]  /*3080*/  SHFL.BFLY PT, R19, R14, 0x1, 0x1f ;  /* 0x0c201f000e137f89 */ /* 0x000ea600000e0000 */
[----:B------:R-:W-:Y:S01]  /*3090*/  FSEL R12, R12, RZ, P1 ;  /* 0x000000ff0c0c7208 */ /* 0x000fe20000800000 */
[----:B------:R-:W-:Y:S01]  /*30a0*/  @!P2 FMUL R17, R17, 16777216 ;  /* 0x4b8000001111a820 */ /* 0x000fe20000400000 */
[----:B-1----:R-:W-:Y:S01]  /*30b0*/  FADD R9, -R8, R9 ;  /* 0x0000000908097221 */ /* 0x002fe20000000100 */
[----:B------:R-:W-:Y:S01]  /*30c0*/  @P0 FMUL R21, R21, 0.25 ;  /* 0x3e80000015150820 */ /* 0x000fe20000400000 */
[----:B------:R-:W-:-:S02]  /*30d0*/  FSETP.NEU.AND P0, PT, R14, RZ, PT ;  /* 0x000000ff0e00720b */ /* 0x000fc40003f0d000 */
[C---:B------:R-:W-:Y:S01]  /*30e0*/  FMUL R13, R9.reuse, R9 ;  /* 0x00000009090d7220 */ /* 0x040fe20000400000 */
[----:B------:R-:W-:Y:S01]  /*30f0*/  FFMA R8, R9, R12, R8 ;  /* 0x0000000c09087223 */ /* 0x000fe20000000008 */
[----:B------:R-:W-:Y:S01]  /*3100*/  @!P2 FMUL R21, R21, 16777216 ;  /* 0x4b8000001515a820 */ /* 0x000fe20000400000 */
[----:B0-----:R-:W-:Y:S01]  /*3110*/  FADD R11, R11, R10 ;  /* 0x0000000a0b0b7221 */ /* 0x001fe20000000000 */
[----:B------:R-:W-:Y:S02]  /*3120*/  FMUL R13, R20, R13 ;  /* 0x0000000d140d7220 */ /* 0x000fe40000400000 */
[----:B------:R-:W0:Y:S02]  /*3130*/  SHFL.BFLY PT, R9, R8, 0x2, 0x1f ;  /* 0x0c401f0008097f89 */ /* 0x000e2400000e0000 */
[----:B------:R-:W-:Y:S02]  /*3140*/  FFMA R11, R12, R13, R11 ;  /* 0x0000000d0c0b7223 */ /* 0x000fe4000000000b */
[----:B------:R-:W1:Y:S03]  /*3150*/  MUFU.RCP R12, R17 ;  /* 0x00000011000c7308 */ /* 0x000e660000001000 */
[----:B------:R-:W3:Y:S01]  /*3160*/  SHFL.BFLY PT, R10, R11, 0x2, 0x1f ;  /* 0x0c401f000b0a7f89 */ /* 0x000ee200000e0000 */
[----:B--2---:R-:W-:-:S04]  /*3170*/  FADD R23, R14, R19 ;  /* 0x000000130e177221 */ /* 0x004fc80000000000 */
[C---:B------:R-:W-:Y:S01]  /*3180*/  FMUL R20, R23.reuse, 0.25 ;  /* 0x3e80000017147820 */ /* 0x040fe20000400000 */
[----:B------:R-:W-:Y:S01]  /*3190*/  FSETP.GEU.AND P1, PT, |R23|, 1.175494350822287508e-38, PT ;  /* 0x008000001700780b */ /* 0x000fe20003f2e200 */
[----:B-1----:R-:W-:Y:S01]  /*31a0*/  FMUL R12, R12, R21 ;  /* 0x000000150c0c7220 */ /* 0x002fe20000400000 */
[----:B0-----:R-:W-:-:S04]  /*31b0*/  FADD R9, -R8, R9 ;  /* 0x0000000908097221 */ /* 0x001fc80000000100 */
[----:B------:R-:W-:Y:S02]  /*31c0*/  FSEL R12, R12, RZ, P0 ;  /* 0x000000ff0c0c7208 */ /* 0x000fe40000000000 */
[----:B------:R-:W-:Y:S01]  /*31d0*/  FSETP.GT.AND P0, PT, |R23|, 8.50705917302346158658e+37, PT ;  /* 0x7e8000001700780b */ /* 0x000fe20003f04200 */
[C---:B------:R-:W-:Y:S02]  /*31e0*/  FMUL R13, R9.reuse, R9 ;  /* 0x00000009090d7220 */ /* 0x040fe40000400000 */
[----:B------:R-:W-:Y:S01]  /*31f0*/  FFMA R8, R9, R12, R8 ;  /* 0x0000000c09087223 */ /* 0x000fe20000000008 */
[----:B------:R-:W-:Y:S01]  /*3200*/  FSEL R20, R20, R23, P0 ;  /* 0x0000001714147208 */ /* 0x000fe20000000000 */
[----:B---3--:R-:W-:Y:S01]  /*3210*/  FADD R11, R11, R10 ;  /* 0x0000000a0b0b7221 */ /* 0x008fe20000000000 */
[----:B------:R-:W-:Y:S02]  /*3220*/  FMUL R13, R18, R13 ;  /* 0x0000000d120d7220 */ /* 0x000fe40000400000 */
[----:B------:R-:W0:Y:S01]  /*3230*/  SHFL.BFLY PT, R9, R8, 0x1, 0x1f ;  /* 0x0c201f0008097f89 */ /* 0x000e2200000e0000 */
[----:B------:R-:W-:Y:S01]  /*3240*/  @!P1 FMUL R20, R20, 16777216 ;  /* 0x4b80000014149820 */ /* 0x000fe20000400000 */
[----:B------:R-:W-:Y:S01]  /*3250*/  FFMA R11, R12, R13, R11 ;  /* 0x0000000d0c0b7223 */ /* 0x000fe2000000000b */
[----:B------:R-:W-:-:S02]  /*3260*/  SHF.R.U32.HI R12, RZ, 0x3, R2 ;  /* 0x00000003ff0c7819 */ /* 0x000fc40000011602 */
[----:B------:R-:W-:Y:S01]  /*3270*/  @P0 FMUL R19, R19, 0.25 ;  /* 0x3e80000013130820 */ /* 0x000fe20000400000 */
[----:B------:R-:W-:Y:S01]  /*3280*/  FSETP.NEU.AND P0, PT, R23, RZ, PT ;  /* 0x000000ff1700720b */ /* 0x000fe20003f0d000 */
[----:B------:R-:W1:Y:S01]  /*3290*/  SHFL.BFLY PT, R10, R11, 0x1, 0x1f ;  /* 0x0c201f000b0a7f89 */ /* 0x000e6200000e0000 */
[----:B------:R-:W2:Y:S01]  /*32a0*/  MUFU.RCP R20, R20 ;  /* 0x0000001400147308 */ /* 0x000ea20000001000 */
[----:B------:R-:W-:Y:S01]  /*32b0*/  @!P1 FMUL R19, R19, 16777216 ;  /* 0x4b80000013139820 */ /* 0x000fe20000400000 */
[----:B------:R-:W-:-:S05]  /*32c0*/  LOP3.LUT R12, R12, 0xc, RZ, 0xc0, !PT ;  /* 0x0000000c0c0c7812 */ /* 0x000fca00078ec0ff */
[----:B------:R-:W-:Y:S01]  /*32d0*/  @!P4 STS [R12+0x20], R23 ;  /* 0x000020170c00c388 */ /* 0x000fe20000000800 */
[----:B0-----:R-:W-:Y:S01]  /*32e0*/  FADD R9, -R8, R9 ;  /* 0x0000000908097221 */ /* 0x001fe20000000100 */
[----:B--2---:R-:W-:-:S03]  /*32f0*/  FMUL R19, R20, R19 ;  /* 0x0000001314137220 */ /* 0x004fc60000400000 */
[----:B------:R-:W-:Y:S02]  /*3300*/  FMUL R13, R9, R9 ;  /* 0x00000009090d7220 */ /* 0x000fe40000400000 */
[----:B------:R-:W-:Y:S01]  /*3310*/  FSEL R19, R19, RZ, P0 ;  /* 0x000000ff13137208 */ /* 0x000fe20000000000 */
[----:B-1----:R-:W-:Y:S01]  /*3320*/  FADD R10, R11, R10 ;  /* 0x0000000a0b0a7221 */ /* 0x002fe20000000000 */
[----:B------:R-:W-:-:S03]  /*3330*/  FMUL R13, R14, R13 ;  /* 0x0000000d0e0d7220 */ /* 0x000fc60000400000 */
[----:B------:R-:W-:Y:S01]  /*3340*/  FFMA R17, R9, R19, R8 ;  /* 0x0000001309117223 */ /* 0x000fe20000000008 */
[----:B------:R-:W-:Y:S01]  /*3350*/  FFMA R13, R19, R13, R10 ;  /* 0x0000000d130d7223 */ /* 0x000fe2000000000a */
[----:B------:R-:W-:-:S03]  /*3360*/  IMAD.MOV.U32 R19, RZ, RZ, 0x7f800000 ;  /* 0x7f800000ff137424 */ /* 0x000fc600078e00ff */
[----:B------:R-:W-:Y:S04]  /*3370*/  @!P4 STS [R12], R17 ;  /* 0x000000110c00c388 */ /* 0x000fe80000000800 */
[----:B------:R-:W-:Y:S04]  /*3380*/  @!P4 STS [R12+0x10], R13 ;  /* 0x0000100d0c00c388 */ /* 0x000fe80000000800 */
[----:B------:R-:W-:Y:S06]  /*3390*/  BAR.SYNC.DEFER_BLOCKING 0x0 ;  /* 0x0000000000007b1d */ /* 0x000fec0000010000 */
[----:B------:R-:W0:Y:S04]  /*33a0*/  @!P5 LDS R16, [R2.X4+0x20] ;  /* 0x000020000210d984 */ /* 0x000e280000004800 */
[----:B------:R-:W-:Y:S04]  /*33b0*/  @!P5 LDS R15, [R2.X4] ;  /* 0x00000000020fd984 */ /* 0x000fe80000004800 */
[----:B------:R-:W1:Y:S04]  /*33c0*/  @!P5 LDS R7, [R2.X4+0x10] ;  /* 0x000010000207d984 */ /* 0x000e680000004800 */
[----:B0-----:R-:W0:Y:S04]  /*33d0*/  SHFL.BFLY PT, R9, R16, 0x2, 0x1f ;  /* 0x0c401f0010097f89 */ /* 0x001e2800000e0000 */
[----:B-1----:R-:W1:Y:S01]  /*33e0*/  SHFL.BFLY PT, R10, R7, 0x2, 0x1f ;  /* 0x0c401f00070a7f89 */ /* 0x002e6200000e0000 */
[----:B0-----:R-:W-:-:S04]  /*33f0*/  FADD R11, R16, R9 ;  /* 0x00000009100b7221 */ /* 0x001fc80000000000 */
[C---:B------:R-:W-:Y:S01]  /*3400*/  FMUL R8, R11.reuse, 0.25 ;  /* 0x3e8000000b087820 */ /* 0x040fe20000400000 */
[C---:B------:R-:W-:Y:S01]  /*3410*/  FSETP.GEU.AND P1, PT, |R11|.reuse, 1.175494350822287508e-38, PT ;  /* 0x008000000b00780b */ /* 0x040fe20003f2e200 */
[----:B------:R-:W0:Y:S01]  /*3420*/  SHFL.BFLY PT, R14, R11, 0x1, 0x1f ;  /* 0x0c201f000b0e7f89 */ /* 0x000e2200000e0000 */
[----:B------:R-:W-:Y:S01]  /*3430*/  FSETP.GT.AND P0, PT, |R11|, 8.50705917302346158658e+37, PT ;  /* 0x7e8000000b00780b */ /* 0x000fe20003f04200 */
[----:B-1----:R-:W-:-:S03]  /*3440*/  FADD R10, R7, R10 ;  /* 0x0000000a070a7221 */ /* 0x002fc60000000000 */
[----:B------:R-:W-:Y:S02]  /*3450*/  FSEL R12, R8, R11, P0 ;  /* 0x0000000b080c7208 */ /* 0x000fe40000000000 */
[----:B------:R-:W1:Y:S05]  /*3460*/  SHFL.BFLY PT, R8, R15, 0x2, 0x1f ;  /* 0x0c401f000f087f89 */ /* 0x000e6a00000e0000 */
[----:B------:R-:W-:Y:S02]  /*3470*/  @!P1 FMUL R12, R12, 16777216 ;  /* 0x4b8000000c0c9820 */ /* 0x000fe40000400000 */
[----:B------:R-:W-:Y:S01]  /*3480*/  @P0 FMUL R9, R9, 0.25 ;  /* 0x3e80000009090820 */ /* 0x000fe20000400000 */
[----:B------:R-:W-:-:S03]  /*3490*/  FSETP.NEU.AND P0, PT, R11, RZ, PT ;  /* 0x000000ff0b00720b */ /* 0x000fc60003f0d000 */
[----:B------:R-:W2:Y:S01]  /*34a0*/  MUFU.RCP R12, R12 ;  /* 0x0000000c000c7308 */ /* 0x000ea20000001000 */
[----:B------:R-:W-:Y:S01]  /*34b0*/  @!P1 FMUL R9, R9, 16777216 ;  /* 0x4b80000009099820 */ /* 0x000fe20000400000 */
[----:B0-----:R-:W-:-:S04]  /*34c0*/  FADD R17, R11, R14 ;  /* 0x0000000e0b117221 */ /* 0x001fc80000000000 */
[C---:B------:R-:W-:Y:S01]  /*34d0*/  FMUL R18, R17.reuse, 0.25 ;  /* 0x3e80000011127820 */ /* 0x040fe20000400000 */
[----:B------:R-:W-:Y:S01]  /*34e0*/  FSETP.GEU.AND P1, PT, |R17|, 1.175494350822287508e-38, PT ;  /* 0x008000001100780b */ /* 0x000fe20003f2e200 */
[----:B-1----:R-:W-:Y:S01]  /*34f0*/  FADD R8, -R15, R8 ;  /* 0x000000080f087221 */ /* 0x002fe20000000100 */
[----:B--2---:R-:W-:-:S03]  /*3500*/  FMUL R9, R12, R9 ;  /* 0x000000090c097220 */ /* 0x004fc60000400000 */
[----:B------:R-:W-:Y:S02]  /*3510*/  FMUL R13, R8, R8 ;  /* 0x00000008080d7220 */ /* 0x000fe40000400000 */
[----:B------:R-:W-:Y:S02]  /*3520*/  FSEL R9, R9, RZ, P0 ;  /* 0x000000ff09097208 */ /* 0x000fe40000000000 */
[----:B------:R-:W-:Y:S01]  /*3530*/  FMUL R13, R16, R13 ;  /* 0x0000000d100d7220 */ /* 0x000fe20000400000 */
[----:B------:R-:W-:Y:S01]  /*3540*/  FSETP.GT.AND P0, PT, |R17|, 8.50705917302346158658e+37, PT ;  /* 0x7e8000001100780b */ /* 0x000fe20003f04200 */
[----:B------:R-:W-:Y:S01]  /*3550*/  IMAD.MOV.U32 R16, RZ, RZ, -0x800000 ;  /* 0xff800000ff107424 */ /* 0x000fe200078e00ff */
[----:B------:R-:W-:Y:S02]  /*3560*/  FFMA R8, R8, R9, R15 ;  /* 0x0000000908087223 */ /* 0x000fe4000000000f */
[----:B------:R-:W-:Y:S01]  /*3570*/  FSEL R18, R18, R17, P0 ;  /* 0x0000001112127208 */ /* 0x000fe20000000000 */
[----:B------:R-:W-:Y:S01]  /*3580*/  FFMA R10, R9, R13, R10 ;  /* 0x0000000d090a7223 */ /* 0x000fe2000000000a */
[----:B------:R-:W-:Y:S01]  /*3590*/  IMAD.MOV.U32 R15, RZ, RZ, 0x7f800000 ;  /* 0x7f800000ff0f7424 */ /* 0x000fe200078e00ff */
[----:B------:R-:W0:Y:S02]  /*35a0*/  SHFL.BFLY PT, R7, R8, 0x1, 0x1f ;  /* 0x0c201f0008077f89 */ /* 0x000e2400000e0000 */
[----:B------:R-:W-:-:S02]  /*35b0*/  @!P1 FMUL R18, R18, 16777216 ;  /* 0x4b80000012129820 */ /* 0x000fc40000400000 */
[----:B------:R-:W1:Y:S02]  /*35c0*/  SHFL.BFLY PT, R9, R10, 0x1, 0x1f ;  /* 0x0c201f000a097f89 */ /* 0x000e6400000e0000 */
[----:B------:R2:W3:Y:S01]  /*35d0*/  MUFU.RCP R13, R18 ;  /* 0x00000012000d7308 */ /* 0x0004e20000001000 */
[----:B------:R-:W-:Y:S01]  /*35e0*/  @P0 FMUL R14, R14, 0.25 ;  /* 0x3e8000000e0e0820 */ /* 0x000fe20000400000 */
[----:B------:R-:W-:-:S03]  /*35f0*/  LOP3.LUT P0, RZ, R2, 0x3, RZ, 0xc0, !PT ;  /* 0x0000000302ff7812 */ /* 0x000fc6000780c0ff */
[----:B------:R-:W-:Y:S01]  /*3600*/  @!P1 FMUL R14, R14, 16777216 ;  /* 0x4b8000000e0e9820 */ /* 0x000fe20000400000 */
[----:B------:R-:W-:Y:S02]  /*3610*/  FSETP.NEU.AND P1, PT, R17, RZ, PT ;  /* 0x000000ff1100720b */ /* 0x000fe40003f2d000 */
[----:B------:R-:W-:Y:S01]  /*3620*/  ISETP.LT.AND P0, PT, R2, 0x4, !P0 ;  /* 0x000000040200780c */ /* 0x000fe20004701270 */
[----:B--2---:R-:W-:Y:S01]  /*3630*/  IMAD.MOV.U32 R18, RZ, RZ, RZ ;  /* 0x000000ffff127224 */ /* 0x004fe200078e00ff */
[----:B---3--:R-:W-:Y:S01]  /*3640*/  FMUL R13, R13, R14 ;  /* 0x0000000e0d0d7220 */ /* 0x008fe20000400000 */
[----:B0-----:R-:W-:-:S04]  /*3650*/  FADD R7, -R8, R7 ;  /* 0x0000000708077221 */ /* 0x001fc80000000100 */
[----:B------:R-:W-:-:S06]  /*3660*/  FSEL R13, R13, RZ, P1 ;  /* 0x000000ff0d0d7208 */ /* 0x000fcc0000800000 */
[----:B------:R0:W-:Y:S01]  /*3670*/  @P0 STS [R2.X4+0x20], R17 ;  /* 0x0000201102000388 */ /* 0x0001e20000004800 */
[----:B------:R-:W-:Y:S01]  /*3680*/  FMUL R14, R7, R7 ;  /* 0x00000007070e7220 */ /* 0x000fe20000400000 */
[----:B-1----:R-:W-:Y:S01]  /*3690*/  FADD R12, R10, R9 ;  /* 0x000000090a0c7221 */ /* 0x002fe20000000000 */
[----:B------:R-:W-:Y:S02]  /*36a0*/  IMAD.MOV.U32 R9, RZ, RZ, 0x39aaaaab ;  /* 0x39aaaaabff097424 */ /* 0x000fe400078e00ff */
[----:B------:R-:W-:Y:S01]  /*36b0*/  FMUL R14, R11, R14 ;  /* 0x0000000e0b0e7220 */ /* 0x000fe20000400000 */
[----:B------:R-:W-:Y:S01]  /*36c0*/  FFMA R11, R7, R13, R8 ;  /* 0x0000000d070b7223 */ /* 0x000fe20000000008 */
[----:B------:R-:W-:Y:S01]  /*36d0*/  LOP3.LUT R7, R5, R4, RZ, 0xfc, !PT ;  /* 0x0000000405077212 */ /* 0x000fe200078efcff */
[----:B------:R-:W-:Y:S01]  /*36e0*/  IMAD.MOV.U32 R10, RZ, RZ, 0x7f800000 ;  /* 0x7f800000ff0a7424 */ /* 0x000fe200078e00ff */
[----:B------:R-:W-:Y:S01]  /*36f0*/  FFMA R13, R13, R14, R12 ;  /* 0x0000000e0d0d7223 */ /* 0x000fe2000000000c */
[----:B------:R-:W-:Y:S01]  /*3700*/  IMAD.MOV.U32 R12, RZ, RZ, RZ ;  /* 0x000000ffff0c7224 */ /* 0x000fe200078e00ff */
[----:B------:R-:W-:Y:S01]  /*3710*/  @P0 STS [R2.X4], R11 ;  /* 0x0000000b02000388 */ /* 0x000fe20000004800 */
[----:B0-----:R-:W-:-:S02]  /*3720*/  IMAD.MOV.U32 R17, RZ, RZ, -0x800000 ;  /* 0xff800000ff117424 */ /* 0x001fc400078e00ff */
[----:B------:R-:W-:Y:S01]  /*3730*/  IMAD.MOV.U32 R14, RZ, RZ, 0x7f800000 ;  /* 0x7f800000ff0e7424 */ /* 0x000fe200078e00ff */
[----:B------:R-:W-:Y:S04]  /*3740*/  @P0 STS [R2.X4+0x10], R13 ;  /* 0x0000100d02000388 */ /* 0x000fe80000004800 */
[----:B------:R-:W-:Y:S06]  /*3750*/  BAR.SYNC.DEFER_BLOCKING 0x0 ;  /* 0x0000000000007b1d */ /* 0x000fec0000010000 */
[----:B------:R-:W0:Y:S04]  /*3760*/  LDS R8, [0x10] ;  /* 0x00001000ff087984 */ /* 0x000e280000000800 */
[----:B------:R-:W1:Y:S01]  /*3770*/  LDS R11, [RZ] ;  /* 0x00000000ff0b7984 */ /* 0x000e620000000800 */
[----:B0-----:R-:W-:Y:S01]  /*3780*/  FFMA R80, R8, R9, 9.9999999747524270788e-07 ;  /* 0x358637bd08507423 */ /* 0x001fe20000000009 */
[----:B------:R-:W-:-:S02]  /*3790*/  IMAD.SHL.U32 R8, R3, 0x2, RZ ;  /* 0x0000000203087824 */ /* 0x000fc400078e00ff */
[----:B------:R-:W-:-:S03]  /*37a0*/  IMAD.SHL.U32 R9, R5, 0x2, RZ ;  /* 0x0000000205097824 */ /* 0x000fc600078e00ff */
[----:B-1----:R-:W0:Y:S04]  /*37b0*/  MUFU.RSQ R80, R80 ;  /* 0x0000005000507308 */ /* 0x002e280000001400 */
.L_x_4:
[C---:B------:R-:W-:Y:S01]  /*37c0*/  LOP3.LUT R37, R18.reuse, R3, RZ, 0xfc, !PT ;  /* 0x0000000312257212 */ /* 0x040fe200078efcff */
[----:B------:R-:W-:Y:S01]  /*37d0*/  IMAD.MOV.U32 R13, RZ, RZ, 0x2 ;  /* 0x00000002ff0d7424 */ /* 0x000fe200078e00ff */
[----:B------:R-:W-:Y:S01]  /*37e0*/  IADD3 R48, P2, P6, R18, 0xc00, R3 ;  /* 0x00000c0012307810 */ /* 0x000fe20007e5e003 */
[----:B------:R-:W-:Y:S01]  /*37f0*/  CS2R R20, SRZ ;  /* 0x0000000000147805 */ /* 0x000fe2000001ff00 */
[C---:B------:R-:W-:Y:S01]  /*3800*/  ISETP.LT.U32.AND P1, PT, R37.reuse, 0xc00, PT ;  /* 0x00000c002500780c */ /* 0x040fe20003f21070 */
[----:B------:R-:W-:Y:S01]  /*3810*/  IMAD.IADD R38, R4, 0x1, R37 ;  /* 0x0000000104267824 */ /* 0x000fe200078e0225 */
[----:B------:R-:W-:Y:S01]  /*3820*/  IADD3.X R49, R12, RZ, RZ, P2, P6 ;  /* 0x000000ff0c317210 */ /* 0x000fe200017ec4ff */
[----:B------:R-:W-:Y:S01]  /*3830*/  CS2R R22, SRZ ;  /* 0x0000000000167805 */ /* 0x000fe2000001ff00 */
[C---:B------:R-:W-:Y:S01]  /*3840*/  ISETP.GE.U32.AND P2, PT, R37.reuse, 0xc00, PT ;  /* 0x00000c002500780c */ /* 0x040fe20003f46070 */
[----:B------:R-:W-:Y:S01]  /*3850*/  IMAD.WIDE R38, R38, R13, c[0x0][0x160] ;  /* 0x0000580026267625 */ /* 0x000fe200078e020d */
[C---:B------:R-:W-:Y:S01]  /*3860*/  ISETP.LT.U32.AND.EX P1, PT, R12.reuse, RZ, !P3, P1 ;  /* 0x000000ff0c00720c */ /* 0x040fe20005f21110 */
[----:B------:R-:W-:Y:S01]  /*3870*/  CS2R R24, SRZ ;  /* 0x0000000000187805 */ /* 0x000fe2000001ff00 */
[----:B------:R-:W-:Y:S01]  /*3880*/  ISETP.GE.U32.AND.EX P2, PT, R12, RZ, PT, P2 ;  /* 0x000000ff0c00720c */ /* 0x000fe20003f46120 */
[----:B------:R-:W-:Y:S01]  /*3890*/  CS2R R26, SRZ ;  /* 0x00000000001a7805 */ /* 0x000fe2000001ff00 */
[----:B------:R-:W-:Y:S01]  /*38a0*/  LEA R40, P6, R37, c[0x0][0x170], 0x1 ;  /* 0x00005c0025287a11 */ /* 0x000fe200078c08ff */
[----:B------:R-:W-:Y:S01]  /*38b0*/  CS2R R28, SRZ ;  /* 0x00000000001c7805 */ /* 0x000fe2000001ff00 */
[----:B------:R-:W-:-:S02]  /*38c0*/  CS2R R30, SRZ ;  /* 0x00000000001e7805 */ /* 0x000fc4000001ff00 */
[C---:B------:R-:W-:Y:S02]  /*38d0*/  LEA.HI.X R41, R37.reuse, c[0x0][0x174], R12, 0x1, P6 ;  /* 0x00005d0025297a11 */ /* 0x040fe400030f0c0c */
[----:B------:R-:W-:-:S03]  /*38e0*/  LEA R88, P6, R37, c[0x0][0x168], 0x2 ;  /* 0x00005a0025587a11 */ /* 0x000fc600078c10ff */
[----:B------:R1:W2:Y:S01]  /*38f0*/  @P1 LDG.E.EF.128 R20, [R38.64] ;  /* 0x0000000626141981 */ /* 0x0002a2000c0e1d00 */
[----:B------:R-:W-:Y:S01]  /*3900*/  CS2R R32, SRZ ;  /* 0x0000000000207805 */ /* 0x000fe2000001ff00 */
[----:B------:R-:W-:Y:S02]  /*3910*/  CS2R R34, SRZ ;  /* 0x0000000000227805 */ /* 0x000fe4000001ff00 */
[----:B------:R3:W4:Y:S01]  /*3920*/  @!P2 LDG.E.EL.128 R24, [R40.64+0x1800] ;  /* 0x001800062818a981 */ /* 0x000722000c2e1d00 */
[----:B------:R-:W-:-:S03]  /*3930*/  LEA.HI.X R89, R37, c[0x0][0x16c], R12, 0x2, P6 ;  /* 0x00005b0025597a11 */ /* 0x000fc600030f140c */
[----:B------:R3:W5:Y:S01]  /*3940*/  @!P2 LDG.E.EL.128 R28, [R40.64] ;  /* 0x00000006281ca981 */ /* 0x000762000c2e1d00 */
[----:B------:R-:W-:Y:S01]  /*3950*/  CS2R R36, SRZ ;  /* 0x0000000000247805 */ /* 0x000fe2000001ff00 */
[----:B-1----:R-:W-:Y:S02]  /*3960*/  CS2R R38, SRZ ;  /* 0x0000000000267805 */ /* 0x002fe4000001ff00 */
[----:B------:R1:W5:Y:S04]  /*3970*/  @!P2 LDG.E.EL.128 R32, [R88.64+0x3000] ;  /* 0x003000065820a981 */ /* 0x000368000c2e1d00 */
[----:B------:R1:W5:Y:S01]  /*3980*/  @!P2 LDG.E.EL.128 R36, [R88.64] ;  /* 0x000000065824a981 */ /* 0x000362000c2e1d00 */
[----:B------:R-:W-:Y:S01]  /*3990*/  CS2R R42, SRZ ;  /* 0x00000000002a7805 */ /* 0x000fe2000001ff00 */
[----:B---3--:R-:W-:Y:S01]  /*39a0*/  CS2R R40, SRZ ;  /* 0x0000000000287805 */ /* 0x008fe2000001ff00 */
[----:B------:R-:W-:Y:S01]  /*39b0*/  CS2R R44, SRZ ;  /* 0x00000000002c7805 */ /* 0x000fe2000001ff00 */
[----:B------:R-:W-:-:S04]  /*39c0*/  CS2R R46, SRZ ;  /* 0x00000000002e7805 */ /* 0x000fc8000001ff00 */
[----:B------:R1:W3:Y:S04]  /*39d0*/  @!P2 LDG.E.EL.128 R40, [R88.64+0x3010] ;  /* 0x003010065828a981 */ /* 0x0002e8000c2e1d00 */
[----:B------:R1:W3:Y:S01]  /*39e0*/  @!P2 LDG.E.EL.128 R44, [R88.64+0x10] ;  /* 0x00001006582ca981 */ /* 0x0002e2000c2e1d00 */
[C---:B------:R-:W-:Y:S01]  /*39f0*/  LEA R90, P6, R48.reuse, c[0x0][0x168], 0x2 ;  /* 0x00005a00305a7a11 */ /* 0x040fe200078c10ff */
[----:B------:R-:W-:Y:S01]  /*3a00*/  CS2R R50, SRZ ;  /* 0x0000000000327805 */ /* 0x000fe2000001ff00 */
[----:B------:R-:W-:Y:S01]  /*3a10*/  CS2R R52, SRZ ;  /* 0x0000000000347805 */ /* 0x000fe2000001ff00 */
[----:B------:R-:W-:Y:S01]  /*3a20*/  CS2R R54, SRZ ;  /* 0x0000000000367805 */ /* 0x000fe2000001ff00 */
[C---:B------:R-:W-:Y:S02]  /*3a30*/  LEA.HI.X R91, R48.reuse, c[0x0][0x16c], R49, 0x2, P6 ;  /* 0x00005b00305b7a11 */ /* 0x040fe400030f1431 */
[----:B------:R-:W-:-:S03]  /*3a40*/  LEA R68, P6, R48, c[0x0][0x170], 0x1 ;  /* 0x00005c0030447a11 */ /* 0x000fc600078c08ff */
[----:B------:R0:W3:Y:S01]  /*3a50*/  @!P2 LDG.E.EL.128 R52, [R90.64+0x20] ;  /* 0x000020065a34a981 */ /* 0x0000e2000c2e1d00 */
[----:B------:R-:W-:Y:S02]  /*3a60*/  LEA.HI.X R69, R48, c[0x0][0x174], R49, 0x1, P6 ;  /* 0x00005d0030457a11 */ /* 0x000fe400030f0c31 */
[----:B------:R-:W-:-:S06]  /*3a70*/  CS2R R48, SRZ ;  /* 0x0000000000307805 */ /* 0x000fcc000001ff00 */
[----:B------:R0:W3:Y:S01]  /*3a80*/  @!P2 LDG.E.EL.128 R48, [R68.64+0x10] ;  /* 0x000010064430a981 */ /* 0x0000e2000c2e1d00 */
[----:B------:R-:W-:Y:S01]  /*3a90*/  CS2R R56, SRZ ;  /* 0x0000000000387805 */ /* 0x000fe2000001ff00 */
[----:B------:R-:W-:Y:S01]  /*3aa0*/  CS2R R58, SRZ ;  /* 0x00000000003a7805 */ /* 0x000fe2000001ff00 */
[----:B------:R-:W-:Y:S01]  /*3ab0*/  LOP3.LUT R73, R18, 0x8, R3, 0xfe, !PT ;  /* 0x0000000812497812 */ /* 0x000fe200078efe03 */
[----:B------:R-:W-:Y:S01]  /*3ac0*/  CS2R R60, SRZ ;  /* 0x00000000003c7805 */ /* 0x000fe2000001ff00 */
[----:B------:R-:W-:Y:S01]  /*3ad0*/  CS2R R62, SRZ ;  /* 0x00000000003e7805 */ /* 0x000fe2000001ff00 */
[----:B------:R-:W-:Y:S02]  /*3ae0*/  CS2R R70, SRZ ;  /* 0x0000000000467805 */ /* 0x000fe4000001ff00 */
[----:B------:R-:W-:Y:S01]  /*3af0*/  IMAD.IADD R92, R4, 0x1, R73 ;  /* 0x00000001045c7824 */ /* 0x000fe200078e0249 */
[----:B------:R0:W3:Y:S01]  /*3b00*/  @!P2 LDG.E.EL.128 R56, [R68.64+-0x17f0] ;  /* 0xffe810064438a981 */ /* 0x0000e2000c2e1d00 */
[----:B------:R-:W-:Y:S01]  /*3b10*/  CS2R R72, SRZ ;  /* 0x0000000000487805 */ /* 0x000fe2000001ff00 */
[----:B------:R-:W-:Y:S01]  /*3b20*/  CS2R R74, SRZ ;  /* 0x00000000004a7805 */ /* 0x000fe2000001ff00 */
[----:B------:R-:W-:Y:S01]  /*3b30*/  IMAD.WIDE R92, R92, R13, c[0x0][0x160] ;  /* 0x000058005c5c7625 */ /* 0x000fe200078e020d */
[----:B------:R1:W3:Y:S01]  /*3b40*/  @!P2 LDG.E.EL.128 R60, [R88.64+0x3030] ;  /* 0x00303006583ca981 */ /* 0x0002e2000c2e1d00 */
[----:B------:R-:W-:-:S03]  /*3b50*/  CS2R R64, SRZ ;  /* 0x0000000000407805 */ /* 0x000fc6000001ff00 */
[----:B------:R1:W3:Y:S01]  /*3b60*/  @P1 LDG.E.EF.128 R72, [R92.64] ;  /* 0x000000065c481981 */ /* 0x0002e2000c0e1d00 */
[----:B0-----:R-:W-:Y:S01]  /*3b70*/  CS2R R68, SRZ ;  /* 0x0000000000447805 */ /* 0x001fe2000001ff00 */
[----:B------:R-:W-:-:S05]  /*3b80*/  CS2R R66, SRZ ;  /* 0x0000000000427805 */ /* 0x000fca000001ff00 */
[----:B------:R1:W3:Y:S04]  /*3b90*/  @!P2 LDG.E.EL.128 R68, [R88.64+0x30] ;  /* 0x000030065844a981 */ /* 0x0002e8000c2e1d00 */
[----:B------:R0:W3:Y:S04]  /*3ba0*/  @!P2 LDG.E.EL.128 R64, [R90.64+-0x2fe0] ;  /* 0xffd020065a40a981 */ /* 0x0000e8000c2e1d00 */
[----:B------:R-:W-:Y:S01]  /*3bb0*/  BAR.SYNC.DEFER_BLOCKING 0x0 ;  /* 0x0000000000007b1d */ /* 0x000fe20000010000 */
[----:B------:R-:W-:Y:S02]  /*3bc0*/  FSETP.NAN.AND P2, PT, R19, R19, PT ;  /* 0x000000131300720b */ /* 0x000fe40003f48000 */
[C---:B--2---:R-:W-:Y:S01]  /*3bd0*/  PRMT R109, R20.reuse, 0x7632, R109 ;  /* 0x00007632146d7816 */ /* 0x044fe2000000006d */
[----:B------:R-:W-:Y:S01]  /*3be0*/  IMAD.U32 R114, R20, 0x10000, RZ ;  /* 0x0001000014727824 */ /* 0x000fe200078e00ff */
[C---:B------:R-:W-:Y:S01]  /*3bf0*/  PRMT R20, R23.reuse, 0x7632, R20 ;  /* 0x0000763217147816 */ /* 0x040fe20000000014 */
[----:B------:R-:W-:Y:S01]  /*3c00*/  IMAD.U32 R110, R23, 0x10000, RZ ;  /* 0x00010000176e7824 */ /* 0x000fe200078e00ff */
[C---:B------:R-:W-:Y:S01]  /*3c10*/  PRMT R23, R22.reuse, 0x7632, R23 ;  /* 0x0000763216177816 */ /* 0x040fe20000000017 */
[----:B------:R-:W-:Y:S01]  /*3c20*/  IMAD.U32 R112, R22, 0x10000, RZ ;  /* 0x0001000016707824 */ /* 0x000fe200078e00ff */
[----:B----4-:R-:W-:-:S02]  /*3c30*/  PRMT R111, R25, 0x7632, R111 ;  /* 0x00007632196f7816 */ /* 0x010fc4000000006f */
[----:B-----5:R-:W-:Y:S01]  /*3c40*/  PRMT R22, R29, 0x7632, R22 ;  /* 0x000076321d167816 */ /* 0x020fe20000000016 */
[----:B-1----:R-:W-:Y:S01]  /*3c50*/  IMAD.U32 R89, R24, 0x10000, RZ ;  /* 0x0001000018597824 */ /* 0x002fe200078e00ff */
[----:B------:R-:W-:Y:S01]  /*3c60*/  PRMT R24, R21, 0x7632, R24 ;  /* 0x0000763215187816 */ /* 0x000fe20000000018 */
[----:B------:R-:W-:Y:S02]  /*3c70*/  IMAD.U32 R88, R111, 0x10000, RZ ;  /* 0x000100006f587824 */ /* 0x000fe400078e00ff */
[----:B0-----:R-:W-:Y:S02]  /*3c80*/  IMAD.U32 R90, R22, 0x10000, RZ ;  /* 0x00010000165a7824 */ /* 0x001fe400078e00ff */
[----:B------:R-:W-:Y:S01]  /*3c90*/  IMAD.U32 R22, R21, 0x10000, RZ ;  /* 0x0001000015167824 */ /* 0x000fe200078e00ff */
[--C-:B------:R-:W-:Y:S01]  /*3ca0*/  FADD R21, R89, R32.reuse ;  /* 0x0000002059157221 */ /* 0x100fe20000000000 */
[----:B------:R-:W-:Y:S01]  /*3cb0*/  FADD R89, R88, R35 ;  /* 0x0000002358597221 */ /* 0x000fe20000000000 */
[C---:B------:R-:W-:Y:S01]  /*3cc0*/  IMAD.U32 R88, R24.reuse, 0x10000, RZ ;  /* 0x0001000018587824 */ /* 0x040fe200078e00ff */
[----:B------:R-:W-:Y:S01]  /*3cd0*/  PRMT R32, R24, 0x7632, R32 ;  /* 0x0000763218207816 */ /* 0x000fe20000000020 */
[----:B------:R-:W-:-:S02]  /*3ce0*/  FADD R92, R90, R39 ;  /* 0x000000275a5c7221 */ /* 0x000fc40000000000 */
[----:B------:R-:W-:Y:S01]  /*3cf0*/  FADD R39, -R11, R88 ;  /* 0x000000580b277221 */ /* 0x000fe20000000100 */
[----:B------:R-:W-:Y:S01]  /*3d00*/  IMAD.U32 R35, R25, 0x10000, RZ ;  /* 0x0001000019237824 */ /* 0x000fe200078e00ff */
[----:B------:R-:W-:Y:S01]  /*3d10*/  PRMT R25, R28, 0x7632, R25 ;  /* 0x000076321c197816 */ /* 0x000fe20000000019 */
[----:B------:R-:W-:Y:S01]  /*3d20*/  IMAD.U32 R32, R32, 0x10000, RZ ;  /* 0x0001000020207824 */ /* 0x000fe200078e00ff */
[----:B------:R-:W-:Y:S01]  /*3d30*/  FMUL R39, R80, R39 ;  /* 0x0000002750277220 */ /* 0x000fe20000400000 */
[----:B------:R-:W-:Y:S01]  /*3d40*/  FADD R90, R89, 1 ;  /* 0x3f800000595a7421 */ /* 0x000fe20000000000 */
[----:B------:R-:W-:Y:S01]  /*3d50*/  IMAD.U32 R24, R109, 0x10000, RZ ;  /* 0x000100006d187824 */ /* 0x000fe200078e00ff */
[----:B------:R-:W-:Y:S01]  /*3d60*/  FADD R34, R35, R34 ;  /* 0x0000002223227221 */ /* 0x000fe20000000000 */
[----:B------:R-:W-:Y:S01]  /*3d70*/  FADD R35, R32, R33 ;  /* 0x0000002120237221 */ /* 0x000fe20000000000 */
[----:B------:R-:W-:Y:S01]  /*3d80*/  FFMA R32, R39, R90, R92 ;  /* 0x0000005a27207223 */ /* 0x000fe2000000005c */
[----:B------:R-:W-:Y:S01]  /*3d90*/  IMAD.U32 R88, R25, 0x10000, RZ ;  /* 0x0001000019587824 */ /* 0x000fe200078e00ff */
[----:B------:R-:W-:Y:S01]  /*3da0*/  FADD R33, -R11, R24 ;  /* 0x000000180b217221 */ /* 0x000fe20000000100 */
[----:B------:R-:W-:-:S02]  /*3db0*/  FADD R35, R35, 1 ;  /* 0x3f80000023237421 */ /* 0x000fc40000000000 */
[----:B------:R-:W-:Y:S01]  /*3dc0*/  FADD R37, R88, R37 ;  /* 0x0000002558257221 */ /* 0x000fe20000000000 */
[----:B------:R-:W-:Y:S01]  /*3dd0*/  FMUL R24, R80, R33 ;  /* 0x0000002150187220 */ /* 0x000fe20000400000 */
[-C--:B------:R-:W-:Y:S01]  /*3de0*/  FSETP.GEU.AND P6, PT, R19, R32.reuse, PT ;  /* 0x000000201300720b */ /* 0x080fe20003fce000 */
[C---:B------:R-:W-:Y:S01]  /*3df0*/  IMAD.U32 R39, R26.reuse, 0x10000, RZ ;  /* 0x000100001a277824 */ /* 0x040fe200078e00ff */
[----:B------:R-:W-:Y:S01]  /*3e00*/  PRMT R25, R26, 0x7632, R25 ;  /* 0x000076321a197816 */ /* 0x000fe20000000019 */
[C---:B------:R-:W-:Y:S01]  /*3e10*/  IMAD.U32 R89, R27.reuse, 0x10000, RZ ;  /* 0x000100001b597824 */ /* 0x040fe200078e00ff */
[----:B------:R-:W-:Y:S01]  /*3e20*/  PRMT R33, R27, 0x7632, R33 ;  /* 0x000076321b217816 */ /* 0x000fe20000000021 */
[----:B------:R-:W-:Y:S01]  /*3e30*/  FFMA R24, R24, R35, R37 ;  /* 0x0000002318187223 */ /* 0x000fe20000000025 */
[----:B------:R-:W-:Y:S01]  /*3e40*/  FSEL R26, R19, R32, !P6 ;  /* 0x00000020131a7208 */ /* 0x000fe20007000000 */
[----:B------:R-:W-:Y:S01]  /*3e50*/  IMAD.U32 R27, R28, 0x10000, RZ ;  /* 0x000100001c1b7824 */ /* 0x000fe200078e00ff */
[----:B------:R-:W-:-:S02]  /*3e60*/  FADD R35, -R11, R114 ;  /* 0x000000720b237221 */ /* 0x000fc40000000100 */
[----:B------:R-:W-:Y:S01]  /*3e70*/  @P1 FSEL R19, R19, R26, P2 ;  /* 0x0000001a13131208 */ /* 0x000fe20001000000 */
[----:B------:R-:W-:Y:S01]  /*3e80*/  FADD R36, R27, R36 ;  /* 0x000000241b247221 */ /* 0x000fe20000000000 */
[----:B------:R-:W-:Y:S01]  /*3e90*/  FSETP.GT.AND P6, PT, R108, R24, PT ;  /* 0x000000186c00720b */ /* 0x000fe20003fc4000 */
[----:B------:R-:W-:Y:S01]  /*3ea0*/  FMUL R35, R80, R35 ;  /* 0x0000002350237220 */ /* 0x000fe20000400000 */
[----:B------:R-:W-:Y:S01]  /*3eb0*/  FADD R26, R21, 1 ;  /* 0x3f800000151a7421 */ /* 0x000fe20000000000 */
[C---:B------:R-:W-:Y:S02]  /*3ec0*/  FSETP.NAN.AND P2, PT, R108.reuse, R108, PT ;  /* 0x0000006c6c00720b */ /* 0x040fe40003f48000 */
[----:B------:R-:W-:Y:S01]  /*3ed0*/  FSEL R27, R108, R24, P6 ;  /* 0x000000186c1b7208 */ /* 0x000fe20003000000 */
[----:B------:R-:W-:-:S03]  /*3ee0*/  FFMA R21, R35, R26, R36 ;  /* 0x0000001a23157223 */ /* 0x000fc60000000024 */
[----:B------:R-:W-:Y:S02]  /*3ef0*/  @P1 FSEL R108, R108, R27, P2 ;  /* 0x0000001b6c6c1208 */ /* 0x000fe40001000000 */
[----:B------:R-:W-:Y:S01]  /*3f00*/  FSETP.GT.AND P2, PT, R99, R21, PT ;  /* 0x000000156300720b */ /* 0x000fe20003f44000 */
[----:B------:R-:W-:Y:S01]  /*3f10*/  IMAD.U32 R37, R30, 0x10000, RZ ;  /* 0x000100001e257824 */ /* 0x000fe200078e00ff */
[----:B---3--:R-:W-:Y:S01]  /*3f20*/  FADD R39, R39, R40 ;  /* 0x0000002827277221 */ /* 0x008fe20000000000 */
[----:B------:R-:W-:Y:S01]  /*3f30*/  FADD R27, -R11, R112 ;  /* 0x000000700b1b7221 */ /* 0x000fe20000000100 */
[C---:B------:R-:W-:Y:S02]  /*3f40*/  FSETP.NAN.AND P6, PT, R99.reuse, R99, PT ;  /* 0x000000636300720b */ /* 0x040fe40003fc8000 */
[----:B------:R-:W-:Y:S01]  /*3f50*/  FSEL R26, R99, R21, P2 ;  /* 0x00000015631a7208 */ /* 0x000fe20001000000 */
[----:B------:R-:W-:Y:S01]  /*3f60*/  FADD R44, R37, R44 ;  /* 0x0000002c252c7221 */ /* 0x000fe20000000000 */
[----:B------:R-:W-:Y:S01]  /*3f70*/  FSETP.GEU.AND P2, PT, R79, R24, PT ;  /* 0x000000184f00720b */ /* 0x000fe20003f4e000 */
[----:B------:R-:W-:Y:S01]  /*3f80*/  FMUL R27, R80, R27 ;  /* 0x0000001b501b7220 */ /* 0x000fe20000400000 */
[----:B------:R-:W-:Y:S01]  /*3f90*/  FADD R28, R39, 1 ;  /* 0x3f800000271c7421 */ /* 0x000fe20000000000 */
[----:B------:R-:W-:-:S02]  /*3fa0*/  @P1 FSEL R99, R99, R26, P6 ;  /* 0x0000001a63631208 */ /* 0x000fc40003000000 */
[----:B------:R-:W-:Y:S01]  /*3fb0*/  FSETP.NAN.AND P6, PT, R79, R79, PT ;  /* 0x0000004f4f00720b */ /* 0x000fe20003fc8000 */
[----:B------:R-:W-:Y:S01]  /*3fc0*/  FFMA R26, R27, R28, R44 ;  /* 0x0000001c1b1a7223 */ /* 0x000fe2000000002c */
[----:B------:R-:W-:Y:S01]  /*3fd0*/  FSEL R36, R79, R24, !P2 ;  /* 0x000000184f247208 */ /* 0x000fe20005000000 */
[----:B------:R-:W-:-:S03]  /*3fe0*/  IMAD.U32 R27, R31, 0x10000, RZ ;  /* 0x000100001f1b7824 */ /* 0x000fc600078e00ff */
[----:B------:R-:W-:Y:S02]  /*3ff0*/  @P1 FSEL R79, R79, R36, P6 ;  /* 0x000000244f4f1208 */ /* 0x000fe40003000000 */
[-C--:B------:R-:W-:Y:S01]  /*4000*/  FSETP.GEU.AND P6, PT, R14, R21.reuse, PT ;  /* 0x000000150e00720b */ /* 0x080fe20003fce000 */
[----:B------:R-:W-:Y:S01]  /*4010*/  FADD R46, R27, R46 ;  /* 0x0000002e1b2e7221 */ /* 0x000fe20000000000 */
[-C--:B------:R-:W-:Y:S01]  /*4020*/  FSETP.GEU.AND P2, PT, R98, R26.reuse, PT ;  /* 0x0000001a6200720b */ /* 0x080fe20003f4e000 */
[----:B------:R-:W-:Y:S01]  /*4030*/  FADD R42, R89, R42 ;  /* 0x0000002a592a7221 */ /* 0x000fe20000000000 */
[----:B------:R-:W-:Y:S01]  /*4040*/  FADD R27, -R11, R110 ;  /* 0x0000006e0b1b7221 */ /* 0x000fe20000000100 */
[----:B------:R-:W-:Y:S02]  /*4050*/  FSEL R37, R14, R21, !P6 ;  /* 0x000000150e257208 */ /* 0x000fe40007000000 */
[C---:B------:R-:W-:Y:S02]  /*4060*/  FSEL R35, R98.reuse, R26, !P2 ;  /* 0x0000001a62237208 */ /* 0x040fe40005000000 */
[----:B------:R-:W-:Y:S01]  /*4070*/  FSETP.NAN.AND P6, PT, R98, R98, PT ;  /* 0x000000626200720b */ /* 0x000fe20003fc8000 */
[----:B------:R-:W-:Y:S01]  /*4080*/  FMUL R27, R80, R27 ;  /* 0x0000001b501b7220 */ /* 0x000fe20000400000 */
[----:B------:R-:W-:Y:S01]  /*4090*/  FADD R42, R42, 1 ;  /* 0x3f8000002a2a7421 */ /* 0x000fe20000000000 */
[----:B------:R-:W-:Y:S01]  /*40a0*/  IMAD.U32 R29, R29, 0x10000, RZ ;  /* 0x000100001d1d7824 */ /* 0x000fe200078e00ff */
[----:B------:R-:W-:-:S02]  /*40b0*/  FSETP.NAN.AND P2, PT, R14, R14, PT ;  /* 0x0000000e0e00720b */ /* 0x000fc40003f48000 */
[----:B------:R-:W-:Y:S01]  /*40c0*/  @P1 FSEL R98, R98, R35, P6 ;  /* 0x0000002362621208 */ /* 0x000fe20003000000 */
[----:B------:R-:W-:Y:S01]  /*40d0*/  FFMA R27, R27, R42, R46 ;  /* 0x0000002a1b1b7223 */ /* 0x000fe2000000002e */
[-C--:B------:R-:W-:Y:S01]  /*40e0*/  FSETP.GT.AND P6, PT, R97, R32.reuse, PT ;  /* 0x000000206100720b */ /* 0x080fe20003fc4000 */
[----:B------:R-:W-:Y:S01]  /*40f0*/  FADD R36, R29, R38 ;  /* 0x000000261d247221 */ /* 0x000fe20000000000 */
[----:B------:R-:W-:Y:S01]  /*4100*/  @P1 FSEL R14, R14, R37, P2 ;  /* 0x000000250e0e1208 */ /* 0x000fe20001000000 */
[----:B------:R-:W-:Y:S01]  /*4110*/  FADD R29, -R11, R22 ;  /* 0x000000160b1d7221 */ /* 0x000fe20000000100 */
[C---:B------:R-:W-:Y:S02]  /*4120*/  FSETP.NAN.AND P2, PT, R97.reuse, R97, PT ;  /* 0x000000616100720b */ /* 0x040fe40003f48000 */
[----:B------:R-:W-:Y:S02]  /*4130*/  FSEL R22, R97, R32, P6 ;  /* 0x0000002061167208 */ /* 0x000fe40003000000 */
[----:B------:R-:W-:-:S02]  /*4140*/  FSETP.GEU.AND P6, PT, R82, R27, PT ;  /* 0x0000001b5200720b */ /* 0x000fc40003fce000 */
[----:B------:R-:W-:Y:S01]  /*4150*/  @P1 FSEL R97, R97, R22, P2 ;  /* 0x0000001661611208 */ /* 0x000fe20001000000 */
[----:B------:R-:W-:Y:S01]  /*4160*/  IMAD.U32 R22, R25, 0x10000, RZ ;  /* 0x0001000019167824 */ /* 0x000fe200078e00ff */
[C---:B------:R-:W-:Y:S02]  /*4170*/  FSEL R25, R82.reuse, R27, !P6 ;  /* 0x0000001b52197208 */ /* 0x040fe40007000000 */
[----:B------:R-:W-:Y:S01]  /*4180*/  FSETP.NAN.AND P2, PT, R82, R82, PT ;  /* 0x000000525200720b */ /* 0x000fe20003f48000 */
[----:B------:R-:W-:-:S03]  /*4190*/  IMAD.U32 R28, R33, 0x10000, RZ ;  /* 0x00010000211c7824 */ /* 0x000fc600078e00ff */
[----:B------:R-:W-:Y:S02]  /*41a0*/  @P1 FSEL R82, R82, R25, P2 ;  /* 0x0000001952521208 */ /* 0x000fe40001000000 */
[-C--:B------:R-:W-:Y:S01]  /*41b0*/  FSETP.GT.AND P2, PT, R16, R27.reuse, PT ;  /* 0x0000001b1000720b */ /* 0x080fe20003f44000 */
[----:B------:R-:W-:Y:S01]  /*41c0*/  FADD R41, R22, R41 ;  /* 0x0000002916297221 */ /* 0x000fe20000000000 */
[----:B------:R-:W-:Y:S01]  /*41d0*/  PRMT R31, R31, 0x7632, R31 ;  /* 0x000076321f1f7816 */ /* 0x000fe2000000001f */
[----:B------:R-:W-:Y:S01]  /*41e0*/  IMAD.U32 R22, R23, 0x10000, RZ ;  /* 0x0001000017167824 */ /* 0x000fe200078e00ff */
[----:B------:R-:W-:Y:S02]  /*41f0*/  PRMT R30, R30, 0x7632, R30 ;  /* 0x000076321e1e7816 */ /* 0x000fe4000000001e */
[----:B------:R-:W-:Y:S01]  /*4200*/  FSEL R25, R16, R27, P2 ;  /* 0x0000001b10197208 */ /* 0x000fe20001000000 */
[----:B------:R-:W-:Y:S01]  /*4210*/  FADD R43, R28, R43 ;  /* 0x0000002b1c2b7221 */ /* 0x000fe20000000000 */
[----:B------:R-:W-:Y:S01]  /*4220*/  FSETP.NAN.AND P2, PT, R16, R16, PT ;  /* 0x000000101000720b */ /* 0x000fe20003f48000 */
[----:B------:R-:W-:Y:S01]  /*4230*/  FMUL R29, R80, R29 ;  /* 0x0000001d501d7220 */ /* 0x000fe20000400000 */
[----:B------:R-:W-:Y:S01]  /*4240*/  FADD R34, R34, 1 ;  /* 0x3f80000022227421 */ /* 0x000fe20000000000 */
[----:B------:R-:W-:Y:S01]  /*4250*/  IMAD.U32 R28, R31, 0x10000, RZ ;  /* 0x000100001f1c7824 */ /* 0x000fe200078e00ff */
[----:B------:R-:W-:Y:S01]  /*4260*/  FADD R23, -R11, R22 ;  /* 0x000000160b177221 */ /* 0x000fe20000000100 */
[----:B------:R-:W-:Y:S01]  /*4270*/  IMAD.U32 R30, R30, 0x10000, RZ ;  /* 0x000100001e1e7824 */ /* 0x000fe200078e00ff */
[----:B------:R-:W-:Y:S01]  /*4280*/  @P1 FSEL R16, R16, R25, P2 ;  /* 0x0000001910101208 */ /* 0x000fe20001000000 */
[----:B------:R-:W-:Y:S01]  /*4290*/  FFMA R36, R29, R34, R36 ;  /* 0x000000221d247223 */ /* 0x000fe20000000024 */
[-C--:B------:R-:W-:Y:S01]  /*42a0*/  FSETP.GT.AND P2, PT, R77, R26.reuse, PT ;  /* 0x0000001a4d00720b */ /* 0x080fe20003f44000 */
[----:B------:R-:W-:Y:S01]  /*42b0*/  FADD R47, R28, R47 ;  /* 0x0000002f1c2f7221 */ /* 0x000fe20000000000 */
[----:B------:R-:W-:Y:S01]  /*42c0*/  FADD R30, R30, R45 ;  /* 0x0000002d1e1e7221 */ /* 0x000fe20000000000 */
[----:B------:R-:W-:Y:S01]  /*42d0*/  FMUL R23, R80, R23 ;  /* 0x0000001750177220 */ /* 0x000fe20000400000 */
[----:B------:R-:W-:Y:S01]  /*42e0*/  FADD R28, R41, 1 ;  /* 0x3f800000291c7421 */ /* 0x000fe20000000000 */
[----:B------:R-:W-:Y:S01]  /*42f0*/  IMAD.U32 R22, R20, 0x10000, RZ ;  /* 0x0001000014167824 */ /* 0x000fe200078e00ff */
[----:B------:R-:W-:-:S02]  /*4300*/  FSEL R34, R77, R26, P2 ;  /* 0x0000001a4d227208 */ /* 0x000fc40001000000 */
[----:B------:R-:W-:Y:S01]  /*4310*/  FSETP.NAN.AND P2, PT, R77, R77, PT ;  /* 0x0000004d4d00720b */ /* 0x000fe20003f48000 */
[----:B------:R-:W-:Y:S01]  /*4320*/  FFMA R20, R23, R28, R30 ;  /* 0x0000001c17147223 */ /* 0x000fe2000000001e */
[----:B------:R-:W-:Y:S01]  /*4330*/  FSETP.GT.AND P6, PT, R87, R36, PT ;  /* 0x000000245700720b */ /* 0x000fe20003fc4000 */
[----:B------:R-:W-:Y:S01]  /*4340*/  FADD R25, -R11, R22 ;  /* 0x000000160b197221 */ /* 0x000fe20000000100 */
[----:B------:R-:W-:Y:S01]  /*4350*/  @P1 FSEL R77, R77, R34, P2 ;  /* 0x000000224d4d1208 */ /* 0x000fe20001000000 */
[----:B------:R-:W-:Y:S01]  /*4360*/  FADD R43, R43, 1 ;  /* 0x3f8000002b2b7421 */ /* 0x000fe20000000000 */
[C---:B------:R-:W-:Y:S01]  /*4370*/  FSETP.NAN.AND P2, PT, R87.reuse, R87, PT ;  /* 0x000000575700720b */ /* 0x040fe20003f48000 */
[----:B------:R-:W-:Y:S01]  /*4380*/  FMUL R22, R80, R25 ;  /* 0x0000001950167220 */ /* 0x000fe20000400000 */
[----:B------:R-:W-:Y:S02]  /*4390*/  FSEL R28, R87, R36, P6 ;  /* 0x00000024571c7208 */ /* 0x000fe40003000000 */
[----:B------:R-:W-:Y:S01]  /*43a0*/  FSETP.GEU.AND P6, PT, R15, R20, PT ;  /* 0x000000140f00720b */ /* 0x000fe20003fce000 */
[----:B------:R-:W-:Y:S01]  /*43b0*/  IMAD.U32 R23, R48, 0x10000, RZ ;  /* 0x0001000030177824 */ /* 0x000fe200078e00ff */
[----:B------:R-:W-:Y:S01]  /*43c0*/  @P1 FSEL R87, R87, R28, P2 ;  /* 0x0000001c57571208 */ /* 0x000fe20001000000 */
[----:B------:R-:W-:Y:S01]  /*43d0*/  FFMA R22, R22, R43, R47 ;  /* 0x0000002b16167223 */ /* 0x000fe2000000002f */
[----:B------:R-:W-:-:S02]  /*43e0*/  FSEL R28, R15, R20, !P6 ;  /* 0x000000140f1c7208 */ /* 0x000fc40007000000 */
[----:B------:R-:W-:Y:S01]  /*43f0*/  FSETP.NAN.AND P2, PT, R15, R15, PT ;  /* 0x0000000f0f00720b */ /* 0x000fe20003f48000 */
[----:B------:R-:W-:Y:S01]  /*4400*/  FADD R52, R23, R52 ;  /* 0x0000003417347221 */ /* 0x000fe20000000000 */
[----:B------:R-:W-:Y:S02]  /*4410*/  IMAD.U32 R23, R49, 0x10000, RZ ;  /* 0x0001000031177824 */ /* 0x000fe400078e00ff */
[----:B------:R-:W-:Y:S02]  /*4420*/  @P1 FSEL R15, R15, R28, P2 ;  /* 0x0000001c0f0f1208 */ /* 0x000fe40001000000 */
[CC--:B------:R-:W-:Y:S01]  /*4430*/  FSETP.GEU.AND P2, PT, R78.reuse, R22.reuse, PT ;  /* 0x000000164e00720b */ /* 0x0c0fe20003f4e000 */
[----:B------:R-:W-:Y:S01]  /*4440*/  FADD R54, R23, R54 ;  /* 0x0000003617367221 */ /* 0x000fe20000000000 */
[----:B------:R-:W-:Y:S02]  /*4450*/  PRMT R49, R49, 0x7632, R49 ;  /* 0x0000763231317816 */ /* 0x000fe40000000031 */
[----:B------:R-:W-:-:S02]  /*4460*/  FSEL R23, R78, R22, !P2 ;  /* 0x000000164e177208 */ /* 0x000fc40005000000 */
[----:B------:R-:W-:Y:S01]  /*4470*/  FSETP.NAN.AND P2, PT, R78, R78, PT ;  /* 0x0000004e4e00720b */ /* 0x000fe20003f48000 */
[----:B------:R-:W-:-:S03]  /*4480*/  IMAD.U32 R28, R49, 0x10000, RZ ;  /* 0x00010000311c7824 */ /* 0x000fc600078e00ff */
[----:B------:R-:W-:Y:S02]  /*4490*/  @P1 FSEL R78, R78, R23, P2 ;  /* 0x000000174e4e1208 */ /* 0x000fe40001000000 */
[----:B------:R-:W-:Y:S01]  /*44a0*/  PRMT R23, R51, 0x7632, R23 ;  /* 0x0000763233177816 */ /* 0x000fe20000000017 */
[----:B------:R-:W-:Y:S01]  /*44b0*/  FADD R55, R28, R55 ;  /* 0x000000371c377221 */ /* 0x000fe20000000000 */
[-C--:B------:R-:W-:Y:S02]  /*44c0*/  FSETP.GT.AND P2, PT, R101, R22.reuse, PT ;  /* 0x000000166500720b */ /* 0x080fe40003f44000 */
[----:B------:R-:W-:Y:S01]  /*44d0*/  PRMT R25, R50, 0x7632, R25 ;  /* 0x0000763232197816 */ /* 0x000fe20000000019 */
[----:B------:R-:W-:Y:S01]  /*44e0*/  IMAD.U32 R28, R23, 0x10000, RZ ;  /* 0x00010000171c7824 */ /* 0x000fe200078e00ff */
[----:B------:R-:W-:Y:S01]  /*44f0*/  FSEL R30, R101, R22, P2 ;  /* 0x00000016651e7208 */ /* 0x000fe20001000000 */
[----:B------:R-:W-:Y:S01]  /*4500*/  IMAD.U32 R23, R59, 0x10000, RZ ;  /* 0x000100003b177824 */ /* 0x000fe200078e00ff */
[----:B------:R-:W-:Y:S01]  /*4510*/  FSETP.NAN.AND P2, PT, R101, R101, PT ;  /* 0x000000656500720b */ /* 0x000fe20003f48000 */
[----:B------:R-:W-:Y:S01]  /*4520*/  FADD R63, R28, R63 ;  /* 0x0000003f1c3f7221 */ /* 0x000fe20000000000 */
[----:B------:R-:W-:Y:S01]  /*4530*/  IMAD.U32 R28, R25, 0x10000, RZ ;  /* 0x00010000191c7824 */ /* 0x000fe200078e00ff */
[----:B------:R-:W-:Y:S01]  /*4540*/  FADD R70, R23, R70 ;  /* 0x0000004617467221 */ /* 0x000fe20000000000 */
[----:B------:R-:W-:Y:S01]  /*4550*/  @P1 FSEL R101, R101, R30, P2 ;  /* 0x0000001e65651208 */ /* 0x000fe20001000000 */
[----:B------:R-:W-:Y:S01]  /*4560*/  IMAD.U32 R23, R58, 0x10000, RZ ;  /* 0x000100003a177824 */ /* 0x000fe200078e00ff */
[----:B------:R-:W-:Y:S01]  /*4570*/  FADD R61, R28, R61 ;  /* 0x0000003d1c3d7221 */ /* 0x000fe20000000000 */
[-C--:B------:R-:W-:Y:S01]  /*4580*/  FSETP.GT.AND P2, PT, R107, R20.reuse, PT ;  /* 0x000000146b00720b */ /* 0x080fe20003f44000 */
[C---:B------:R-:W-:Y:S01]  /*4590*/  IMAD.U32 R28, R75.reuse, 0x10000, RZ ;  /* 0x000100004b1c7824 */ /* 0x040fe200078e00ff */
[----:B------:R-:W-:Y:S01]  /*45a0*/  PRMT R75, R75, 0x7632, R75 ;  /* 0x000076324b4b7816 */ /* 0x000fe2000000004b */
[----:B------:R-:W-:Y:S01]  /*45b0*/  IMAD.U32 R51, R51, 0x10000, RZ ;  /* 0x0001000033337824 */ /* 0x000fe200078e00ff */
[----:B------:R-:W-:Y:S01]  /*45c0*/  FSEL R30, R107, R20, P2 ;  /* 0x000000146b1e7208 */ /* 0x000fe20001000000 */
[----:B------:R-:W-:Y:S01]  /*45d0*/  FADD R68, R23, R68 ;  /* 0x0000004417447221 */ /* 0x000fe20000000000 */
[----:B------:R-:W-:Y:S01]  /*45e0*/  FSETP.NAN.AND P2, PT, R107, R107, PT ;  /* 0x0000006b6b00720b */ /* 0x000fe20003f48000 */
[----:B------:R-:W-:Y:S01]  /*45f0*/  FADD R51, R51, R62 ;  /* 0x0000003e33337221 */ /* 0x000fe20000000000 */
[----:B------:R-:W-:Y:S01]  /*4600*/  IMAD.U32 R25, R56, 0x10000, RZ ;  /* 0x0001000038197824 */ /* 0x000fe200078e00ff */
[----:B------:R-:W-:Y:S01]  /*4610*/  PRMT R59, R59, 0x7632, R59 ;  /* 0x000076323b3b7816 */ /* 0x000fe2000000003b */
[----:B------:R-:W-:Y:S01]  /*4620*/  FADD R23, -R11, R28 ;  /* 0x0000001c0b177221 */ /* 0x000fe20000000100 */
[----:B------:R-:W-:Y:S01]  /*4630*/  IMAD.U32 R28, R75, 0x10000, RZ ;  /* 0x000100004b1c7824 */ /* 0x000fe200078e00ff */
[----:B------:R-:W-:Y:S01]  /*4640*/  @P1 FSEL R107, R107, R30, P2 ;  /* 0x0000001e6b6b1208 */ /* 0x000fe20001000000 */
[----:B------:R-:W-:Y:S01]  /*4650*/  FADD R64, R25, R64 ;  /* 0x0000004019407221 */ /* 0x000fe20000000000 */
[----:B------:R-:W-:Y:S01]  /*4660*/  FMUL R23, R80, R23 ;  /* 0x0000001750177220 */ /* 0x000fe20000400000 */
[----:B------:R-:W-:Y:S01]  /*4670*/  FADD R34, R51, 1 ;  /* 0x3f80000033227421 */ /* 0x000fe20000000000 */
[----:B------:R-:W-:Y:S01]  /*4680*/  IMAD.U32 R30, R59, 0x10000, RZ ;  /* 0x000100003b1e7824 */ /* 0x000fe200078e00ff */
[----:B------:R-:W-:Y:S01]  /*4690*/  FADD R25, -R11, R28 ;  /* 0x0000001c0b197221 */ /* 0x000fe20000000100 */
[----:B------:R-:W-:Y:S01]  /*46a0*/  FADD R28, R63, 1 ;  /* 0x3f8000003f1c7421 */ /* 0x000fe20000000000 */
[----:B------:R-:W-:Y:S01]  /*46b0*/  FFMA R23, R23, R34, R70 ;  /* 0x0000002217177223 */ /* 0x000fe20000000046 */
[----:B------:R-:W-:Y:S01]  /*46c0*/  FADD R30, R30, R71 ;  /* 0x000000471e1e7221 */ /* 0x000fe20000000000 */
[----:B------:R-:W-:Y:S01]  /*46d0*/  FMUL R25, R80, R25 ;  /* 0x0000001950197220 */ /* 0x000fe20000400000 */
[----:B------:R-:W-:-:S02]  /*46e0*/  IMAD.U32 R29, R50, 0x10000, RZ ;  /* 0x00010000321d7824 */ /* 0x000fc400078e00ff */
[CC--:B------:R-:W-:Y:S01]  /*46f0*/  FSETP.GEU.AND P6, PT, R106.reuse, R23.reuse, PT ;  /* 0x000000176a00720b */ /* 0x0c0fe20003fce000 */
[----:B------:R-:W-:Y:S01]  /*4700*/  FFMA R25, R25, R28, R30 ;  /* 0x0000001c19197223 */ /* 0x000fe2000000001e */
[----:B------:R-:W-:Y:S01]  /*4710*/  FADD R60, R29, R60 ;  /* 0x0000003c1d3c7221 */ /* 0x000fe20000000000 */
[----:B------:R-:W-:Y:S01]  /*4720*/  IMAD.U32 R29, R57, 0x10000, RZ ;  /* 0x00010000391d7824 */ /* 0x000fe200078e00ff */
[----:B------:R-:W-:Y:S01]  /*4730*/  FSETP.NAN.AND P2, PT, R106, R106, PT ;  /* 0x0000006a6a00720b */ /* 0x000fe20003f48000 */
[----:B------:R-:W-:Y:S01]  /*4740*/  IMAD.U32 R28, R74, 0x10000, RZ ;  /* 0x000100004a1c7824 */ /* 0x000fe200078e00ff */
[----:B------:R-:W-:Y:S02]  /*4750*/  FSEL R31, R106, R23, !P6 ;  /* 0x000000176a1f7208 */ /* 0x000fe40007000000 */
[----:B------:R-:W-:Y:S01]  /*4760*/  FSETP.GEU.AND P6, PT, R10, R25, PT ;  /* 0x000000190a00720b */ /* 0x000fe20003fce000 */
[----:B------:R-:W-:Y:S01]  /*4770*/  FADD R66, R29, R66 ;  /* 0x000000421d427221 */ /* 0x000fe20000000000 */
[----:B------:R-:W-:Y:S01]  /*4780*/  @P1 FSEL R106, R106, R31, P2 ;  /* 0x0000001f6a6a1208 */ /* 0x000fe20001000000 */
[----:B------:R-:W-:Y:S01]  /*4790*/  FADD R29, -R11, R28 ;  /* 0x0000001c0b1d7221 */ /* 0x000fe20000000100 */
[----:B------:R-:W-:-:S02]  /*47a0*/  FSETP.NAN.AND P2, PT, R10, R10, PT ;  /* 0x0000000a0a00720b */ /* 0x000fc40003f48000 */
[----:B------:R-:W-:Y:S02]  /*47b0*/  FSEL R31, R10, R25, !P6 ;  /* 0x000000190a1f7208 */ /* 0x000fe40007000000 */
[----:B------:R-:W-:Y:S01]  /*47c0*/  PRMT R74, R74, 0x7632, R74 ;  /* 0x000076324a4a7816 */ /* 0x000fe2000000004a */
[----:B------:R-:W-:Y:S01]  /*47d0*/  FMUL R29, R80, R29 ;  /* 0x0000001d501d7220 */ /* 0x000fe20000400000 */
[----:B------:R-:W-:Y:S01]  /*47e0*/  FADD R60, R60, 1 ;  /* 0x3f8000003c3c7421 */ /* 0x000fe20000000000 */
[----:B------:R-:W-:Y:S02]  /*47f0*/  @P1 FSEL R10, R10, R31, P2 ;  /* 0x0000001f0a0a1208 */ /* 0x000fe40001000000 */
[----:B------:R-:W-:Y:S01]  /*4800*/  FSETP.GT.AND P6, PT, R96, R25, PT ;  /* 0x000000196000720b */ /* 0x000fe20003fc4000 */
[----:B------:R-:W-:Y:S01]  /*4810*/  IMAD.U32 R74, R74, 0x10000, RZ ;  /* 0x000100004a4a7824 */ /* 0x000fe200078e00ff */
[----:B------:R-:W-:Y:S02]  /*4820*/  PRMT R58, R58, 0x7632, R58 ;  /* 0x000076323a3a7816 */ /* 0x000fe4000000003a */
[----:B------:R-:W-:Y:S01]  /*4830*/  FSETP.GT.AND P2, PT, R105, R23, PT ;  /* 0x000000176900720b */ /* 0x000fe20003f44000 */
[----:B------:R-:W-:Y:S01]  /*4840*/  FFMA R35, R29, R60, R68 ;  /* 0x0000003c1d237223 */ /* 0x000fe20000000044 */
[----:B------:R-:W-:Y:S01]  /*4850*/  FSEL R37, R96, R25, P6 ;  /* 0x0000001960257208 */ /* 0x000fe20003000000 */
[----:B------:R-:W-:Y:S01]  /*4860*/  IMAD.U32 R58, R58, 0x10000, RZ ;  /* 0x000100003a3a7824 */ /* 0x000fe200078e00ff */
[----:B------:R-:W-:Y:S01]  /*4870*/  PRMT R57, R57, 0x7632, R57 ;  /* 0x0000763239397816 */ /* 0x000fe20000000039 */
[----:B------:R-:W-:Y:S01]  /*4880*/  FADD R29, -R11, R74 ;  /* 0x0000004a0b1d7221 */ /* 0x000fe20000000100 */
[----:B------:R-:W-:-:S02]  /*4890*/  FSETP.NAN.AND P6, PT, R105, R105, PT ;  /* 0x000000696900720b */ /* 0x000fc40003fc8000 */
[----:B------:R-:W-:Y:S01]  /*48a0*/  FSEL R28, R105, R23, P2 ;  /* 0x00000017691c7208 */ /* 0x000fe20001000000 */
[----:B------:R-:W-:Y:S01]  /*48b0*/  IMAD.U32 R30, R57, 0x10000, RZ ;  /* 0x00010000391e7824 */ /* 0x000fe200078e00ff */
[----:B------:R-:W-:Y:S01]  /*48c0*/  FSETP.GEU.AND P2, PT, R76, R35, PT ;  /* 0x000000234c00720b */ /* 0x000fe20003f4e000 */
[----:B------:R-:W-:Y:S01]  /*48d0*/  FADD R58, R58, R69 ;  /* 0x000000453a3a7221 */ /* 0x000fe20000000000 */
[----:B------:R-:W-:Y:S01]  /*48e0*/  @P1 FSEL R105, R105, R28, P6 ;  /* 0x0000001c69691208 */ /* 0x000fe20003000000 */
[----:B------:R-:W-:Y:S01]  /*48f0*/  FMUL R31, R80, R29 ;  /* 0x0000001d501f7220 */ /* 0x000fe20000400000 */
[C---:B------:R-:W-:Y:S01]  /*4900*/  PRMT R28, R72.reuse, 0x7632, R28 ;  /* 0x00007632481c7816 */ /* 0x040fe2000000001c */
[----:B------:R-:W-:Y:S01]  /*4910*/  FADD R34, R61, 1 ;  /* 0x3f8000003d227421 */ /* 0x000fe20000000000 */
[----:B------:R-:W-:Y:S01]  /*4920*/  IMAD.U32 R72, R72, 0x10000, RZ ;  /* 0x0001000048487824 */ /* 0x000fe200078e00ff */
[----:B------:R-:W-:Y:S01]  /*4930*/  FSEL R33, R76, R35, !P2 ;  /* 0x000000234c217208 */ /* 0x000fe20005000000 */
[----:B------:R-:W-:Y:S01]  /*4940*/  FADD R38, R30, R67 ;  /* 0x000000431e267221 */ /* 0x000fe20000000000 */
[----:B------:R-:W-:Y:S01]  /*4950*/  FSETP.NAN.AND P2, PT, R76, R76, PT ;  /* 0x0000004c4c00720b */ /* 0x000fe20003f48000 */
[----:B------:R-:W-:Y:S01]  /*4960*/  FFMA R34, R31, R34, R58 ;  /* 0x000000221f227223 */ /* 0x000fe2000000003a */
[----:B------:R-:W-:Y:S01]  /*4970*/  PRMT R48, R48, 0x7632, R48 ;  /* 0x0000763230307816 */ /* 0x000fe20000000030 */
[C---:B------:R-:W-:Y:S01]  /*4980*/  IMAD.U32 R30, R73.reuse, 0x10000, RZ ;  /* 0x00010000491e7824 */ /* 0x040fe200078e00ff */
[----:B------:R-:W-:Y:S01]  /*4990*/  PRMT R29, R73, 0x7632, R29 ;  /* 0x00007632491d7816 */ /* 0x000fe2000000001d */
[C---:B------:R-:W-:Y:S01]  /*49a0*/  FADD R31, -R11.reuse, R72 ;  /* 0x000000480b1f7221 */ /* 0x040fe20000000100 */
[----:B------:R-:W-:Y:S01]  /*49b0*/  FSETP.NAN.AND P6, PT, R96, R96, PT ;  /* 0x000000606000720b */ /* 0x000fe20003fc8000 */
[----:B------:R-:W-:Y:S01]  /*49c0*/  FADD R52, R52, 1 ;  /* 0x3f80000034347421 */ /* 0x000fe20000000000 */
[----:B------:R-:W-:Y:S01]  /*49d0*/  @P1 FSEL R76, R76, R33, P2 ;  /* 0x000000214c4c1208 */ /* 0x000fe20001000000 */
[----:B------:R-:W-:Y:S01]  /*49e0*/  FADD R33, -R11, R30 ;  /* 0x0000001e0b217221 */ /* 0x000fe20000000100 */
[----:B------:R-:W-:Y:S01]  /*49f0*/  PRMT R56, R56, 0x7632, R56 ;  /* 0x0000763238387816 */ /* 0x000fe20000000038 */
[----:B------:R-:W-:Y:S01]  /*4a00*/  FMUL R31, R80, R31 ;  /* 0x0000001f501f7220 */ /* 0x000fe20000400000 */
[----:B------:R-:W-:-:S02]  /*4a10*/  IMAD.U32 R48, R48, 0x10000, RZ ;  /* 0x0001000030307824 */ /* 0x000fc400078e00ff */
[----:B------:R-:W-:Y:S02]  /*4a20*/  IMAD.U32 R28, R28, 0x10000, RZ ;  /* 0x000100001c1c7824 */ /* 0x000fe400078e00ff */
[----:B------:R-:W-:Y:S01]  /*4a30*/  IMAD.U32 R30, R29, 0x10000, RZ ;  /* 0x000100001d1e7824 */ /* 0x000fe200078e00ff */
[----:B------:R-:W-:Y:S01]  /*4a40*/  @P1 FSEL R96, R96, R37, P6 ;  /* 0x0000002560601208 */ /* 0x000fe20003000000 */
[----:B------:R-:W-:Y:S01]  /*4a50*/  FFMA R37, R31, R52, R64 ;  /* 0x000000341f257223 */ /* 0x000fe20000000040 */
[----:B------:R-:W-:Y:S01]  /*4a60*/  FADD R53, R48, R53 ;  /* 0x0000003530357221 */ /* 0x000fe20000000000 */
[----:B------:R-:W-:Y:S01]  /*4a70*/  IMAD.U32 R56, R56, 0x10000, RZ ;  /* 0x0001000038387824 */ /* 0x000fe200078e00ff */
[C---:B------:R-:W-:Y:S01]  /*4a80*/  FADD R29, -R11.reuse, R28 ;  /* 0x0000001c0b1d7221 */ /* 0x040fe20000000100 */
[----:B------:R-:W-:Y:S01]  /*4a90*/  FADD R31, -R11, R30 ;  /* 0x0000001e0b1f7221 */ /* 0x000fe20000000100 */
[----:B------:R-:W-:Y:S01]  /*4aa0*/  FMUL R33, R80, R33 ;  /* 0x0000002150217220 */ /* 0x000fe20000400000 */
[----:B------:R-:W-:Y:S01]  /*4ab0*/  FADD R56, R56, R65 ;  /* 0x0000004138387221 */ /* 0x000fe20000000000 */
[----:B------:R-:W-:Y:S01]  /*4ac0*/  FADD R54, R54, 1 ;  /* 0x3f80000036367421 */ /* 0x000fe20000000000 */
[C---:B------:R-:W-:Y:S01]  /*4ad0*/  FMUL R29, R80.reuse, R29 ;  /* 0x0000001d501d7220 */ /* 0x040fe20000400000 */
[----:B------:R-:W-:Y:S01]  /*4ae0*/  FMUL R31, R80, R31 ;  /* 0x0000001f501f7220 */ /* 0x000fe20000400000 */
[----:B------:R-:W-:Y:S01]  /*4af0*/  FADD R28, R53, 1 ;  /* 0x3f800000351c7421 */ /* 0x000fe20000000000 */
[----:B------:R-:W-:Y:S01]  /*4b00*/  FADD R30, R55, 1 ;  /* 0x3f800000371e7421 */ /* 0x000fe20000000000 */
[----:B------:R-:W-:-:S02]  /*4b10*/  FFMA R39, R33, R54, R66 ;  /* 0x0000003621277223 */ /* 0x000fc40000000042 */
[----:B------:R-:W-:Y:S01]  /*4b20*/  FFMA R56, R29, R28, R56 ;  /* 0x0000001c1d387223 */ /* 0x000fe20000000038 */
[----:B------:R-:W-:Y:S01]  /*4b30*/  FFMA R38, R31, R30, R38 ;  /* 0x0000001e1f267223 */ /* 0x000fe20000000026 */
[----:B------:R-:W-:Y:S02]  /*4b40*/  FSETP.GT.AND P6, PT, R104, R35, PT ;  /* 0x000000236800720b */ /* 0x000fe40003fc4000 */
[----:B------:R-:W-:Y:S02]  /*4b50*/  F2FP.BF16.PACK_AB R24, R24, R21 ;  /* 0x000000151818723e */ /* 0x000fe400000010ff */
[----:B------:R-:W-:Y:S02]  /*4b60*/  F2FP.BF16.PACK_AB R26, R20, R26 ;  /* 0x0000001a141a723e */ /* 0x000fe400000010ff */
[----:B------:R-:W-:Y:S02]  /*4b70*/  F2FP.BF16.PACK_AB R27, R22, R27 ;  /* 0x0000001b161b723e */ /* 0x000fe400000010ff */
[----:B------:R-:W-:-:S02]  /*4b80*/  F2FP.BF16.PACK_AB R23, R25, R23 ;  /* 0x000000171917723e */ /* 0x000fc400000010ff */
[----:B------:R-:W-:Y:S02]  /*4b90*/  F2FP.BF16.PACK_AB R22, R34, R35 ;  /* 0x000000232216723e */ /* 0x000fe400000010ff */
[----:B------:R-:W-:Y:S02]  /*4ba0*/  F2FP.BF16.PACK_AB R21, R38, R39 ;  /* 0x000000272615723e */ /* 0x000fe400000010ff */
[----:B------:R-:W-:Y:S02]  /*4bb0*/  F2FP.BF16.PACK_AB R20, R56, R37 ;  /* 0x000000253814723e */ /* 0x000fe400000010ff */
[----:B------:R-:W-:Y:S02]  /*4bc0*/  F2FP.BF16.PACK_AB R25, R32, R36 ;  /* 0x000000242019723e */ /* 0x000fe400000010ff */
[C---:B------:R-:W-:Y:S02]  /*4bd0*/  FSETP.NAN.AND P2, PT, R104.reuse, R104, PT ;  /* 0x000000686800720b */ /* 0x040fe40003f48000 */
[----:B------:R-:W-:-:S02]  /*4be0*/  FSEL R41, R104, R35, P6 ;  /* 0x0000002368297208 */ /* 0x000fc40003000000 */
[CC--:B------:R-:W-:Y:S01]  /*4bf0*/  FSETP.GEU.AND P6, PT, R103.reuse, R34.reuse, PT ;  /* 0x000000226700720b */ /* 0x0c0fe20003fce000 */
[----:B------:R0:W-:Y:S01]  /*4c00*/  STS.128 [R8+0x10], R20 ;  /* 0x0000101408007388 */ /* 0x0001e20000000c00 */
[----:B------:R-:W-:Y:S02]  /*4c10*/  @P1 FSEL R104, R104, R41, P2 ;  /* 0x0000002968681208 */ /* 0x000fe40001000000 */
[C---:B------:R-:W-:Y:S01]  /*4c20*/  FSEL R40, R103.reuse, R34, !P6 ;  /* 0x0000002267287208 */ /* 0x040fe20007000000 */
[----:B------:R-:W-:Y:S04]  /*4c30*/  STS.128 [R8], R24 ;  /* 0x0000001808007388 */ /* 0x000fe80000000c00 */
[----:B------:R-:W-:Y:S01]  /*4c40*/  BAR.SYNC.DEFER_BLOCKING 0x0 ;  /* 0x0000000000007b1d */ /* 0x000fe20000010000 */
[----:B------:R-:W-:-:S02]  /*4c50*/  FSETP.NAN.AND P2, PT, R103, R103, PT ;  /* 0x000000676700720b */ /* 0x000fc40003f48000 */
[-C--:B------:R-:W-:Y:S02]  /*4c60*/  FSETP.GEU.AND P6, PT, R102, R39.reuse, PT ;  /* 0x000000276600720b */ /* 0x080fe40003fce000 */
[----:B------:R-:W-:Y:S02]  /*4c70*/  @P1 FSEL R103, R103, R40, P2 ;  /* 0x0000002867671208 */ /* 0x000fe40001000000 */
[-C--:B------:R-:W-:Y:S02]  /*4c80*/  FSETP.GT.AND P2, PT, R100, R34.reuse, PT ;  /* 0x000000226400720b */ /* 0x080fe40003f44000 */
[----:B------:R-:W-:Y:S02]  /*4c90*/  FSEL R33, R102, R39, !P6 ;  /* 0x0000002766217208 */ /* 0x000fe40007000000 */
[C---:B------:R-:W-:Y:S02]  /*4ca0*/  FSEL R41, R100.reuse, R34, P2 ;  /* 0x0000002264297208 */ /* 0x040fe40001000000 */
[----:B------:R-:W-:-:S02]  /*4cb0*/  FSETP.NAN.AND P6, PT, R100, R100, PT ;  /* 0x000000646400720b */ /* 0x000fc40003fc8000 */
[----:B------:R-:W-:Y:S02]  /*4cc0*/  FSETP.NAN.AND P2, PT, R102, R102, PT ;  /* 0x000000666600720b */ /* 0x000fe40003f48000 */
[----:B------:R-:W-:Y:S02]  /*4cd0*/  @P1 FSEL R100, R100, R41, P6 ;  /* 0x0000002964641208 */ /* 0x000fe40003000000 */
[-C--:B------:R-:W-:Y:S02]  /*4ce0*/  FSETP.GEU.AND P6, PT, R94, R38.reuse, PT ;  /* 0x000000265e00720b */ /* 0x080fe40003fce000 */
[----:B------:R-:W-:Y:S02]  /*4cf0*/  @P1 FSEL R102, R102, R33, P2 ;  /* 0x0000002166661208 */ /* 0x000fe40001000000 */
[C---:B------:R-:W-:Y:S01]  /*4d00*/  FSEL R29, R94.reuse, R38, !P6 ;  /* 0x000000265e1d7208 */ /* 0x040fe20007000000 */
[----:B------:R-:W-:Y:S01]  /*4d10*/  LDS.128 R32, [R9+0x800] ;  /* 0x0008000009207984 */ /* 0x000fe20000000c00 */
[----:B------:R-:W-:-:S04]  /*4d20*/  FSETP.NAN.AND P2, PT, R94, R94, PT ;  /* 0x0000005e5e00720b */ /* 0x000fc80003f48000 */
[----:B------:R-:W-:Y:S02]  /*4d30*/  @P1 FSEL R94, R94, R29, P2 ;  /* 0x0000001d5e5e1208 */ /* 0x000fe40001000000 */
[----:B------:R-:W1:Y:S01]  /*4d40*/  LDS.128 R28, [R9] ;  /* 0x00000000091c7984 */ /* 0x000e620000000c00 */
[CC--:B------:R-:W-:Y:S02]  /*4d50*/  FSETP.GT.AND P2, PT, R95.reuse, R38.reuse, PT ;  /* 0x000000265f00720b */ /* 0x0c0fe40003f44000 */
[C---:B------:R-:W-:Y:S02]  /*4d60*/  FSETP.NAN.AND P6, PT, R95.reuse, R95, PT ;  /* 0x0000005f5f00720b */ /* 0x040fe40003fc8000 */
[C---:B------:R-:W-:Y:S02]  /*4d70*/  FSEL R38, R95.reuse, R38, P2 ;  /* 0x000000265f267208 */ /* 0x040fe40001000000 */
[----:B------:R-:W-:Y:S02]  /*4d80*/  FSETP.GT.AND P2, PT, R86, R39, PT ;  /* 0x000000275600720b */ /* 0x000fe40003f44000 */
[----:B------:R-:W-:-:S02]  /*4d90*/  @P1 FSEL R95, R95, R38, P6 ;  /* 0x000000265f5f1208 */ /* 0x000fc40003000000 */
[C---:B------:R-:W-:Y:S02]  /*4da0*/  FSETP.NAN.AND P6, PT, R86.reuse, R86, PT ;  /* 0x000000565600720b */ /* 0x040fe40003fc8000 */
[----:B------:R-:W-:Y:S02]  /*4db0*/  FSEL R39, R86, R39, P2 ;  /* 0x0000002756277208 */ /* 0x000fe40001000000 */
[----:B------:R-:W-:Y:S02]  /*4dc0*/  FSETP.GEU.AND P2, PT, R84, R37, PT ;  /* 0x000000255400720b */ /* 0x000fe40003f4e000 */
[----:B------:R-:W-:Y:S02]  /*4dd0*/  @P1 FSEL R86, R86, R39, P6 ;  /* 0x0000002756561208 */ /* 0x000fe40003000000 */
[C---:B------:R-:W-:Y:S02]  /*4de0*/  FSETP.NAN.AND P6, PT, R84.reuse, R84, PT ;  /* 0x000000545400720b */ /* 0x040fe40003fc8000 */
[----:B0-----:R-:W-:-:S02]  /*4df0*/  FSEL R21, R84, R37, !P2 ;  /* 0x0000002554157208 */ /* 0x001fc40005000000 */
[CC--:B------:R-:W-:Y:S02]  /*4e00*/  FSETP.GEU.AND P2, PT, R85.reuse, R56.reuse, PT ;  /* 0x000000385500720b */ /* 0x0c0fe40003f4e000 */
[----:B------:R-:W-:Y:S02]  /*4e10*/  LOP3.LUT R23, R18, 0x400, R5, 0xfe, !PT ;  /* 0x0000040012177812 */ /* 0x000fe400078efe05 */
[----:B------:R-:W-:Y:S02]  /*4e20*/  @P1 FSEL R84, R84, R21, P6 ;  /* 0x0000001554541208 */ /* 0x000fe40003000000 */
[C---:B------:R-:W-:Y:S02]  /*4e30*/  FSETP.NAN.AND P6, PT, R85.reuse, R85, PT ;  /* 0x000000555500720b */ /* 0x040fe40003fc8000 */
[----:B------:R-:W-:Y:S02]  /*4e40*/  FSEL R20, R85, R56, !P2 ;  /* 0x0000003855147208 */ /* 0x000fe40005000000 */
[----:B------:R-:W-:-:S02]  /*4e50*/  ISETP.LT.U32.AND P2, PT, R23, 0xc00, PT ;  /* 0x00000c001700780c */ /* 0x000fc40003f41070 */
[----:B------:R-:W-:Y:S02]  /*4e60*/  @P1 FSEL R85, R85, R20, P6 ;  /* 0x0000001455551208 */ /* 0x000fe40003000000 */
[----:B------:R-:W-:Y:S02]  /*4e70*/  ISETP.LT.U32.AND.EX P2, PT, R12, RZ, !P3, P2 ;  /* 0x000000ff0c00720c */ /* 0x000fe40005f41120 */
[-C--:B------:R-:W-:Y:S01]  /*4e80*/  FSETP.GT.AND P6, PT, R17, R56.reuse, PT ;  /* 0x000000381100720b */ /* 0x080fe20003fc4000 */
[----:B------:R-:W-:Y:S02]  /*4e90*/  IMAD.IADD R20, R7, 0x1, R18 ;  /* 0x0000000107147824 */ /* 0x000fe400078e0212 */
[----:B------:R-:W-:Y:S01]  /*4ea0*/  IMAD.IADD R22, R4, 0x1, R23 ;  /* 0x0000000104167824 */ /* 0x000fe200078e0217 */
[C---:B------:R-:W-:Y:S02]  /*4eb0*/  FSEL R56, R17.reuse, R56, P6 ;  /* 0x0000003811387208 */ /* 0x040fe40003000000 */
[----:B------:R-:W-:Y:S01]  /*4ec0*/  FSETP.NAN.AND P6, PT, R17, R17, PT ;  /* 0x000000111100720b */ /* 0x000fe20003fc8000 */
[----:B------:R-:W-:-:S03]  /*4ed0*/  IMAD.WIDE R20, R20, R13, c[0x0][0x178] ;  /* 0x00005e0014147625 */ /* 0x000fc600078e020d */
[----:B------:R-:W-:Y:S01]  /*4ee0*/  @P1 FSEL R17, R17, R56, P6 ;  /* 0x0000003811111208 */ /* 0x000fe20003000000 */
[----:B------:R-:W-:Y:S01]  /*4ef0*/  IMAD.WIDE R22, R22, R13, c[0x0][0x178] ;  /* 0x00005e0016167625 */ /* 0x000fe200078e020d */
[CC--:B------:R-:W-:Y:S01]  /*4f00*/  FSETP.GEU.AND P6, PT, R81.reuse, R36.reuse, PT ;  /* 0x000000245100720b */ /* 0x0c0fe20003fce000 */
[----:B-1----:R0:W-:Y:S03]  /*4f10*/  @!P3 STG.E.128 [R20.64], R28 ;  /* 0x0000001c1400b986 */ /* 0x0021e6000c101d06 */
[C---:B------:R-:W-:Y:S01]  /*4f20*/  FSEL R36, R81.reuse, R36, !P6 ;  /* 0x0000002451247208 */ /* 0x040fe20007000000 */
[----:B------:R0:W-:Y:S01]  /*4f30*/  @P2 STG.E.128 [R22.64], R32 ;  /* 0x0000002016002986 */ /* 0x0001e2000c101d06 */
[----:B------:R-:W-:-:S04]  /*4f40*/  FSETP.NAN.AND P2, PT, R81, R81, PT ;  /* 0x000000515100720b */ /* 0x000fc80003f48000 */
[----:B------:R-:W-:Y:S02]  /*4f50*/  @P1 FSEL R81, R81, R36, P2 ;  /* 0x0000002451511208 */ /* 0x000fe40001000000 */
[----:B------:R-:W-:Y:S02]  /*4f60*/  PLOP3.LUT P2, PT, PT, PT, UP0, 0x80, 0x0 ;  /* 0x000000000000781c */ /* 0x000fe40003f4f008 */
[----:B------:R-:W-:Y:S01]  /*4f70*/  FSETP.GT.AND P6, PT, R83, R37, PT ;  /* 0x000000255300720b */ /* 0x000fe20003fc4000 */
[----:B------:R-:W-:-:S03]  /*4f80*/  UPLOP3.LUT UP0, UPT, UPT, UPT, UPT, 0x40, 0x0 ;  /* 0x000000000000789c */ /* 0x000fc60003f0e870 */
[C---:B------:R-:W-:Y:S02]  /*4f90*/  FSEL R18, R83.reuse, R37, P6 ;  /* 0x0000002553127208 */ /* 0x040fe40003000000 */
[----:B------:R-:W-:-:S04]  /*4fa0*/  FSETP.NAN.AND P6, PT, R83, R83, PT ;  /* 0x000000535300720b */ /* 0x000fc80003fc8000 */
[----:B------:R-:W-:Y:S01]  /*4fb0*/  @P1 FSEL R83, R83, R18, P6 ;  /* 0x0000001253531208 */ /* 0x000fe20003000000 */
[----:B------:R-:W-:Y:S01]  /*4fc0*/  IMAD.MOV.U32 R18, RZ, RZ, 0x800 ;  /* 0x00000800ff127424 */ /* 0x000fe200078e00ff */
[----:B0-----:R-:W-:Y:S01]  /*4fd0*/  @!P2 CALL.REL.NOINC `(.L_x_3) ;  /* 0x000000100000a944 */ /* 0x001fe20003c00000 */
[----:B------:R-:W-:Y:S05]  /*4fe0*/  BRA `(.L_x_4) ;  /* 0xffffe7d000007947 */ /* 0x000fea000383ffff */
.L_x_3:
[----:B------:R-:W-:Y:S01]  /*4ff0*/  BAR.SYNC.DEFER_BLOCKING 0x0 ;  /* 0x0000000000007b1d */ /* 0x000fe20000010000 */
[C---:B------:R-:W-:Y:S01]  /*5000*/  FSETP.NAN.AND P1, PT, R14.reuse, R14, PT ;  /* 0x0000000e0e00720b */ /* 0x040fe20003f28000 */
[----:B------:R-:W-:Y:S01]  /*5010*/  UPLOP3.LUT UP0, UPT, UPT, UPT, UPT, 0x80, 0x0 ;  /* 0x000000000000789c */ /* 0x000fe20003f0f070 */
[CC--:B------:R-:W-:Y:S02]  /*5020*/  FSETP.GEU.AND P2, PT, R14.reuse, R79.reuse, PT ;  /* 0x0000004f0e00720b */ /* 0x0c0fe40003f4e000 */
[C---:B------:R-:W-:Y:S01]  /*5030*/  FSEL R79, R14.reuse, R79, P1 ;  /* 0x0000004f0e4f7208 */ /* 0x040fe20000800000 */
[----:B------:R-:W-:Y:S01]  /*5040*/  UMOV UR4, URZ ;  /* 0x0000003f00047c82 */ /* 0x000fe20008000000 */
[----:B------:R-:W-:Y:S01]  /*5050*/  SHF.R.U32.HI R9, RZ, 0x3, R2 ;  /* 0x00000003ff097819 */ /* 0x000fe20000011602 */
[----:B------:R-:W-:Y:S01]  /*5060*/  UMOV UR5, URZ ;  /* 0x0000003f00057c82 */ /* 0x000fe20008000000 */
[----:B------:R-:W-:-:S02]  /*5070*/  FSEL R79, R14, R79, !P2 ;  /* 0x0000004f0e4f7208 */ /* 0x000fc40005000000 */
[----:B------:R-:W-:Y:S02]  /*5080*/  LOP3.LUT R11, R9, 0xc, RZ, 0xc0, !PT ;  /* 0x0000000c090b7812 */ /* 0x000fe400078ec0ff */
[C---:B------:R-:W-:Y:S02]  /*5090*/  FSETP.GEU.AND P2, PT, R79.reuse, R81, PT ;  /* 0x000000514f00720b */ /* 0x040fe40003f4e000 */
[----:B------:R-:W-:-:S11]  /*50a0*/  FSETP.NAN.AND P1, PT, R79, R79, PT ;  /* 0x0000004f4f00720b */ /* 0x000fd60003f28000 */
[----:B------:R-:W-:-:S04]  /*50b0*/  @P2 FSEL R79, R79, R81, P1 ;  /* 0x000000514f4f2208 */ /* 0x000fc80000800000 */
[C---:B------:R-:W-:Y:S02]  /*50c0*/  FSETP.GEU.AND P2, PT, R79.reuse, R19, PT ;  /* 0x000000134f00720b */ /* 0x040fe40003f4e000 */
[----:B------:R-:W-:-:S11]  /*50d0*/  FSETP.NAN.AND P1, PT, R79, R79, PT ;  /* 0x0000004f4f00720b */ /* 0x000fd60003f28000 */
[----:B------:R-:W-:Y:S01]  /*50e0*/  @P2 FSEL R79, R79, R19, P1 ;  /* 0x000000134f4f2208 */ /* 0x000fe20000800000 */
[----:B------:R-:W-:-:S03]  /*50f0*/  IMAD.WIDE R18, R0, R13, c[0x0][0x1a0] ;  /* 0x0000680000127625 */ /* 0x000fc600078e020d */
        /* <DEDUP_REMOVED lines=12> */
[----:B------:R-:W-:Y:S02]  /*51c0*/  @P2 FSEL R79, R79, R78, P1 ;  /* 0x0000004e4f4f2208 */ /* 0x000fe40000800000 */
[----:B------:R-:W-:Y:S02]  /*51d0*/  FSETP.NAN.AND P1, PT, R99, R99, PT ;  /* 0x000000636300720b */ /* 0x000fe40003f28000 */
[C---:B------:R-:W-:Y:S02]  /*51e0*/  FSETP.GEU.AND P6, PT, R79.reuse, R84, PT ;  /* 0x000000544f00720b */ /* 0x040fe40003fce000 */
[----:B------:R-:W-:-:S11]  /*51f0*/  FSETP.NAN.AND P2, PT, R79, R79, PT ;  /* 0x0000004f4f00720b */ /* 0x000fd60003f48000 */
[----:B------:R-:W-:Y:S02]  /*5200*/  @P6 FSEL R79, R79, R84, P2 ;  /* 0x000000544f4f6208 */ /* 0x000fe40001000000 */
[CC--:B------:R-:W-:Y:S02]  /*5210*/  FSETP.GT.AND P6, PT, R99.reuse, R108.reuse, PT ;  /* 0x0000006c6300720b */ /* 0x0c0fe40003fc4000 */
[----:B------:R-:W-:Y:S02]  /*5220*/  FSEL R108, R99, R108, P1 ;  /* 0x0000006c636c7208 */ /* 0x000fe40000800000 */
[----:B------:R-:W-:Y:S02]  /*5230*/  FSETP.GEU.AND P2, PT, R79, R85, PT ;  /* 0x000000554f00720b */ /* 0x000fe40003f4e000 */
[----:B------:R-:W-:Y:S02]  /*5240*/  FSEL R108, R99, R108, P6 ;  /* 0x0000006c636c7208 */ /* 0x000fe40003000000 */
[----:B------:R-:W-:-:S02]  /*5250*/  FSETP.NAN.AND P6, PT, R79, R79, PT ;  /* 0x0000004f4f00720b */ /* 0x000fc40003fc8000 */
[----:B------:R-:W-:-:S07]  /*5260*/  FSETP.GT.AND P1, PT, R108, R87, PT ;  /* 0x000000576c00720b */ /* 0x000fce0003f24000 */
[----:B------:R-:W-:Y:S02]  /*5270*/  @P2 FSEL R79, R79, R85, P6 ;  /* 0x000000554f4f2208 */ /* 0x000fe40003000000 */
[C---:B------:R-:W-:Y:S02]  /*5280*/  FSETP.NAN.AND P6, PT, R108.reuse, R108, PT ;  /* 0x0000006c6c00720b */ /* 0x040fe40003fc8000 */
[C---:B------:R-:W-:Y:S02]  /*5290*/  FSETP.GEU.AND P2, PT, R79.reuse, R102, PT ;  /* 0x000000664f00720b */ /* 0x040fe40003f4e000 */
[----:B------:R-:W-:Y:S02]  /*52a0*/  @!P1 FSEL R108, R108, R87, P6 ;  /* 0x000000576c6c9208 */ /* 0x000fe40003000000 */
[----:B------:R-:W-:Y:S02]  /*52b0*/  FSETP.NAN.AND P6, PT, R79, R79, PT ;  /* 0x0000004f4f00720b */ /* 0x000fe40003fc8000 */
        /* <DEDUP_REMOVED lines=32> */
[----:B------:R-:W-:-:S03]  /*54c0*/  FSETP.NAN.AND P2, PT, R108, R108, PT ;  /* 0x0000006c6c00720b */ /* 0x000fc60003f48000 */
[----:B------:R-:W0:Y:S01]  /*54d0*/  SHFL.BFLY PT, R8, R79, 0x10, 0x1f ;  /* 0x0e001f004f087f89 */ /* 0x000e2200000e0000 */
[----:B------:R-:W-:Y:S02]  /*54e0*/  @!P1 FSEL R108, R108, R83, P2 ;  /* 0x000000536c6c9208 */ /* 0x000fe40001000000 */
[----:B------:R-:W-:Y:S02]  /*54f0*/  FSETP.NAN.AND P1, PT, R79, R79, PT ;  /* 0x0000004f4f00720b */ /* 0x000fe40003f28000 */
[C---:B------:R-:W-:Y:S02]  /*5500*/  FSETP.GT.AND P2, PT, R108.reuse, R17, PT ;  /* 0x000000116c00720b */ /* 0x040fe40003f44000 */
[----:B------:R-:W-:-:S11]  /*5510*/  FSETP.NAN.AND P6, PT, R108, R108, PT ;  /* 0x0000006c6c00720b */ /* 0x000fd60003fc8000 */
[----:B------:R-:W-:Y:S01]  /*5520*/  @!P2 FSEL R108, R108, R17, P6 ;  /* 0x000000116c6ca208 */ /* 0x000fe20003000000 */
[----:B------:R-:W-:-:S03]  /*5530*/  IMAD.WIDE R16, R0, R13, c[0x0][0x198] ;  /* 0x0000660000107625 */ /* 0x000fc600078e020d */
[----:B------:R-:W-:Y:S02]  /*5540*/  FSETP.GT.AND P2, PT, R108, R86, PT ;  /* 0x000000566c00720b */ /* 0x000fe40003f44000 */
[----:B0-----:R-:W-:-:S04]  /*5550*/  FSETP.GEU.AND P6, PT, R79, R8, PT ;  /* 0x000000084f00720b */ /* 0x001fc80003fce000 */
[----:B------:R-:W-:Y:S02]  /*5560*/  @!P1 FSEL R79, R79, R8, !P6 ;  /* 0x000000084f4f9208 */ /* 0x000fe40007000000 */
[----:B------:R-:W-:-:S03]  /*5570*/  FSETP.NAN.AND P1, PT, R108, R108, PT ;  /* 0x0000006c6c00720b */ /* 0x000fc60003f28000 */
[----:B------:R-:W0:Y:S02]  /*5580*/  SHFL.BFLY PT, R8, R79, 0x8, 0x1f ;  /* 0x0d001f004f087f89 */ /* 0x000e2400000e0000 */
[----:B------:R-:W-:-:S04]  /*5590*/  @!P2 FSEL R108, R108, R86, P1 ;  /* 0x000000566c6ca208 */ /* 0x000fc80000800000 */
[C---:B------:R-:W-:Y:S02]  /*55a0*/  FSETP.GT.AND P1, PT, R108.reuse, R95, PT ;  /* 0x0000005f6c00720b */ /* 0x040fe40003f24000 */
[----:B------:R-:W-:-:S11]  /*55b0*/  FSETP.NAN.AND P2, PT, R108, R108, PT ;  /* 0x0000006c6c00720b */ /* 0x000fd60003f48000 */
[----:B------:R-:W-:-:S04]  /*55c0*/  @!P1 FSEL R108, R108, R95, P2 ;  /* 0x0000005f6c6c9208 */ /* 0x000fc80001000000 */
[C---:B------:R-:W-:Y:S02]  /*55d0*/  FSETP.GT.AND P2, PT, R108.reuse, R104, PT ;  /* 0x000000686c00720b */ /* 0x040fe40003f44000 */
[----:B0-----:R-:W-:Y:S02]  /*55e0*/  FSETP.GEU.AND P1, PT, R79, R8, PT ;  /* 0x000000084f00720b */ /* 0x001fe40003f2e000 */
[----:B------:R-:W-:-:S09]  /*55f0*/  FSETP.NAN.AND P6, PT, R108, R108, PT ;  /* 0x0000006c6c00720b */ /* 0x000fd20003fc8000 */
[----:B------:R-:W-:Y:S02]  /*5600*/  @!P2 FSEL R108, R108, R104, P6 ;  /* 0x000000686c6ca208 */ /* 0x000fe40003000000 */
[C---:B------:R-:W-:Y:S02]  /*5610*/  FSETP.NAN.AND P6, PT, R79.reuse, R79, PT ;  /* 0x0000004f4f00720b */ /* 0x040fe40003fc8000 */
[C---:B------:R-:W-:Y:S02]  /*5620*/  FSETP.GT.AND P2, PT, R108.reuse, R100, PT ;  /* 0x000000646c00720b */ /* 0x040fe40003f44000 */
[----:B------:R-:W-:Y:S02]  /*5630*/  @P1 FSEL R79, R79, R8, P6 ;  /* 0x000000084f4f1208 */ /* 0x000fe40003000000 */
[----:B------:R-:W-:-:S03]  /*5640*/  FSETP.NAN.AND P1, PT, R108, R108, PT ;  /* 0x0000006c6c00720b */ /* 0x000fc60003f28000 */
[----:B------:R-:W0:Y:S06]  /*5650*/  SHFL.BFLY PT, R8, R79, 0x4, 0x1f ;  /* 0x0c801f004f087f89 */ /* 0x000e2c00000e0000 */
[----:B------:R-:W-:-:S04]  /*5660*/  @!P2 FSEL R108, R108, R100, P1 ;  /* 0x000000646c6ca208 */ /* 0x000fc80000800000 */
[C---:B------:R-:W-:Y:S02]  /*5670*/  FSETP.GT.AND P2, PT, R108.reuse, R105, PT ;  /* 0x000000696c00720b */ /* 0x040fe40003f44000 */
[----:B------:R-:W-:-:S11]  /*5680*/  FSETP.NAN.AND P6, PT, R108, R108, PT ;  /* 0x0000006c6c00720b */ /* 0x000fd60003fc8000 */
[----:B------:R-:W-:Y:S02]  /*5690*/  @!P2 FSEL R108, R108, R105, P6 ;  /* 0x000000696c6ca208 */ /* 0x000fe40003000000 */
[C---:B0-----:R-:W-:Y:S02]  /*56a0*/  FSETP.GEU.AND P1, PT, R79.reuse, R8, PT ;  /* 0x000000084f00720b */ /* 0x041fe40003f2e000 */
[----:B------:R-:W-:Y:S02]  /*56b0*/  FSETP.GT.AND P2, PT, R108, R96, PT ;  /* 0x000000606c00720b */ /* 0x000fe40003f44000 */
[----:B------:R-:W-:-:S09]  /*56c0*/  FSETP.NAN.AND P6, PT, R79, R79, PT ;  /* 0x0000004f4f00720b */ /* 0x000fd20003fc8000 */
[----:B------:R-:W-:Y:S02]  /*56d0*/  @P1 FSEL R79, R79, R8, P6 ;  /* 0x000000084f4f1208 */ /* 0x000fe40003000000 */
[----:B------:R-:W-:-:S03]  /*56e0*/  FSETP.NAN.AND P1, PT, R108, R108, PT ;  /* 0x0000006c6c00720b */ /* 0x000fc60003f28000 */
[----:B------:R-:W0:Y:S01]  /*56f0*/  SHFL.BFLY PT, R8, R79, 0x2, 0x1f ;  /* 0x0c401f004f087f89 */ /* 0x000e2200000e0000 */
[----:B------:R-:W-:-:S04]  /*5700*/  @!P2 FSEL R108, R108, R96, P1 ;  /* 0x000000606c6ca208 */ /* 0x000fc80000800000 */
[C---:B------:R-:W-:Y:S01]  /*5710*/  FSETP.NAN.AND P6, PT, R108.reuse, R108, PT ;  /* 0x0000006c6c00720b */ /* 0x040fe20003fc8000 */
[----:B------:R-:W1:Y:S01]  /*5720*/  SHFL.BFLY PT, R7, R108, 0x10, 0x1f ;  /* 0x0e001f006c077f89 */ /* 0x000e6200000e0000 */
[----:B0-----:R-:W-:Y:S02]  /*5730*/  FSETP.GEU.AND P1, PT, R79, R8, PT ;  /* 0x000000084f00720b */ /* 0x001fe40003f2e000 */
[----:B-1----:R-:W-:-:S09]  /*5740*/  FSETP.GT.AND P2, PT, R108, R7, PT ;  /* 0x000000076c00720b */ /* 0x002fd20003f44000 */
[----:B------:R-:W-:Y:S02]  /*5750*/  @!P6 FSEL R108, R108, R7, P2 ;  /* 0x000000076c6ce208 */ /* 0x000fe40001000000 */
[C---:B------:R-:W-:Y:S02]  /*5760*/  FSETP.NAN.AND P2, PT, R79.reuse, R79, PT ;  /* 0x0000004f4f00720b */ /* 0x040fe40003f48000 */
[----:B------:R-:W-:Y:S01]  /*5770*/  FSETP.NAN.AND P6, PT, R108, R108, PT ;  /* 0x0000006c6c00720b */ /* 0x000fe20003fc8000 */
[----:B------:R-:W0:Y:S01]  /*5780*/  SHFL.BFLY PT, R7, R108, 0x8, 0x1f ;  /* 0x0d001f006c077f89 */ /* 0x000e2200000e0000 */
[----:B------:R-:W-:-:S05]  /*5790*/  @P1 FSEL R79, R79, R8, P2 ;  /* 0x000000084f4f1208 */ /* 0x000fca0001000000 */
[----:B------:R-:W1:Y:S01]  /*57a0*/  SHFL.BFLY PT, R8, R79, 0x1, 0x1f ;  /* 0x0c201f004f087f89 */ /* 0x000e6200000e0000 */
[----:B0-----:R-:W-:Y:S02]  /*57b0*/  FSETP.GT.AND P2, PT, R108, R7, PT ;  /* 0x000000076c00720b */ /* 0x001fe40003f44000 */
[----:B-1----:R-:W-:-:S11]  /*57c0*/  FSETP.GEU.AND P1, PT, R79, R8, PT ;  /* 0x000000084f00720b */ /* 0x002fd60003f2e000 */
[----:B------:R-:W-:Y:S02]  /*57d0*/  @!P2 FSEL R108, R108, R7, P6 ;  /* 0x000000076c6ca208 */ /* 0x000fe40003000000 */
[----:B------:R-:W-:-:S03]  /*57e0*/  FSETP.NAN.AND P2, PT, R79, R79, PT ;  /* 0x0000004f4f00720b */ /* 0x000fc60003f48000 */
[----:B------:R-:W0:Y:S01]  /*57f0*/  SHFL.BFLY PT, R7, R108, 0x4, 0x1f ;  /* 0x0c801f006c077f89 */ /* 0x000e2200000e0000 */
[----:B------:R-:W-:Y:S02]  /*5800*/  @P1 SEL R79, R79, R8, P2 ;  /* 0x000000084f4f1207 */ /* 0x000fe40001000000 */
[----:B------:R-:W-:-:S03]  /*5810*/  FSETP.NAN.AND P2, PT, R108, R108, PT ;  /* 0x0000006c6c00720b */ /* 0x000fc60003f48000 */
[----:B------:R-:W-:Y:S04]  /*5820*/  @!P4 STS [R11], R79 ;  /* 0x0000004f0b00c388 */ /* 0x000fe80000000800 */
[----:B------:R-:W-:Y:S01]  /*5830*/  BAR.SYNC.DEFER_BLOCKING 0x0 ;  /* 0x0000000000007b1d */ /* 0x000fe20000010000 */
[----:B0-----:R-:W-:-:S05]  /*5840*/  FSETP.GT.AND P1, PT, R108, R7, PT ;  /* 0x000000076c00720b */ /* 0x001fca0003f24000 */
[----:B------:R-:W-:Y:S08]  /*5850*/  @!P5 LDS R5, [R2.X4] ;  /* 0x000000000205d984 */ /* 0x000ff00000004800 */
[----:B------:R-:W-:-:S05]  /*5860*/  @!P1 FSEL R108, R108, R7, P2 ;  /* 0x000000076c6c9208 */ /* 0x000fca0001000000 */
[----:B------:R-:W0:Y:S02]  /*5870*/  SHFL.BFLY PT, R9, R108, 0x2, 0x1f ;  /* 0x0c401f006c097f89 */ /* 0x000e2400000e0000 */
[----:B0-----:R-:W-:Y:S02]  /*5880*/  FSETP.GT.AND P1, PT, R108, R9, PT ;  /* 0x000000096c00720b */ /* 0x001fe40003f24000 */
[----:B------:R-:W0:Y:S01]  /*5890*/  SHFL.BFLY PT, R8, R5, 0x2, 0x1f ;  /* 0x0c401f0005087f89 */ /* 0x000e2200000e0000 */
[C---:B------:R-:W-:Y:S02]  /*58a0*/  FSETP.NAN.AND P2, PT, R5.reuse, R5, PT ;  /* 0x000000050500720b */ /* 0x040fe40003f48000 */
[----:B0-----:R-:W-:-:S04]  /*58b0*/  FSETP.GEU.AND P6, PT, R5, R8, PT ;  /* 0x000000080500720b */ /* 0x001fc80003fce000 */
[C---:B------:R-:W-:Y:S02]  /*58c0*/  FSEL R8, R5.reuse, R8, !P6 ;  /* 0x0000000805087208 */ /* 0x040fe40007000000 */
[C---:B------:R-:W-:Y:S02]  /*58d0*/  FSETP.NAN.AND P6, PT, R108.reuse, R108, PT ;  /* 0x0000006c6c00720b */ /* 0x040fe40003fc8000 */
[----:B------:R-:W-:Y:S02]  /*58e0*/  FSEL R7, R5, R8, P2 ;  /* 0x0000000805077208 */ /* 0x000fe40001000000 */
[----:B------:R-:W-:Y:S02]  /*58f0*/  @!P1 FSEL R108, R108, R9, P6 ;  /* 0x000000096c6c9208 */ /* 0x000fe40003000000 */
[C---:B------:R-:W-:Y:S01]  /*5900*/  FSETP.NAN.AND P2, PT, R7.reuse, R7, PT ;  /* 0x000000070700720b */ /* 0x040fe20003f48000 */
[----:B------:R-:W0:Y:S04]  /*5910*/  SHFL.BFLY PT, R8, R7, 0x1, 0x1f ;  /* 0x0c201f0007087f89 */ /* 0x000e2800000e0000 */
[----:B------:R-:W1:Y:S01]  /*5920*/  SHFL.BFLY PT, R9, R108, 0x1, 0x1f ;  /* 0x0c201f006c097f89 */ /* 0x000e6200000e0000 */
[----:B0-----:R-:W-:-:S02]  /*5930*/  FSETP.GEU.AND P6, PT, R7, R8, PT ;  /* 0x000000080700720b */ /* 0x001fc40003fce000 */
[----:B-1----:R-:W-:-:S11]  /*5940*/  FSETP.GT.AND P1, PT, R108, R9, PT ;  /* 0x000000096c00720b */ /* 0x002fd60003f24000 */
[----:B------:R-:W-:Y:S02]  /*5950*/  @P6 SEL R7, R7, R8, P2 ;  /* 0x0000000807076207 */ /* 0x000fe40001000000 */
[----:B------:R-:W-:-:S03]  /*5960*/  FSETP.NAN.AND P2, PT, R108, R108, PT ;  /* 0x0000006c6c00720b */ /* 0x000fc60003f48000 */
[----:B------:R-:W-:Y:S01]  /*5970*/  @P0 STS [R2.X4], R7 ;  /* 0x0000000702000388 */ /* 0x000fe20000004800 */
[----:B------:R-:W-:-:S03]  /*5980*/  @!P1 SEL R108, R108, R9, P2 ;  /* 0x000000096c6c9207 */ /* 0x000fc60001000000 */
[----:B------:R-:W-:Y:S06]  /*5990*/  BAR.SYNC.DEFER_BLOCKING 0x0 ;  /* 0x0000000000007b1d */ /* 0x000fec0000010000 */
[----:B------:R-:W-:Y:S04]  /*59a0*/  LDS R5, [RZ] ;  /* 0x00000000ff057984 */ /* 0x000fe80000000800 */
[----:B------:R-:W-:Y:S06]  /*59b0*/  BAR.SYNC.DEFER_BLOCKING 0x0 ;  /* 0x0000000000007b1d */ /* 0x000fec0000010000 */
[----:B------:R-:W-:Y:S04]  /*59c0*/  @!P4 STS [R11], R108 ;  /* 0x0000006c0b00c388 */ /* 0x000fe80000000800 */
[----:B------:R-:W-:Y:S06]  /*59d0*/  BAR.SYNC.DEFER_BLOCKING 0x0 ;  /* 0x0000000000007b1d */ /* 0x000fec0000010000 */
[----:B------:R-:W0:Y:S04]  /*59e0*/  @!P5 LDS R10, [R2.X4] ;  /* 0x00000000020ad984 */ /* 0x000e280000004800 */
[----:B0-----:R-:W0:Y:S01]  /*59f0*/  SHFL.BFLY PT, R9, R10, 0x2, 0x1f ;  /* 0x0c401f000a097f89 */ /* 0x001e2200000e0000 */
[----:B------:R-:W-:-:S02]  /*5a00*/  FSETP.NAN.AND P2, PT, R10, R10, PT ;  /* 0x0000000a0a00720b */ /* 0x000fc40003f48000 */
[----:B0-----:R-:W-:-:S04]  /*5a10*/  FSETP.GT.AND P1, PT, R10, R9, PT ;  /* 0x000000090a00720b */ /* 0x001fc80003f24000 */
[----:B------:R-:W-:-:S04]  /*5a20*/  FSEL R9, R10, R9, P1 ;  /* 0x000000090a097208 */ /* 0x000fc80000800000 */
[----:B------:R-:W-:-:S04]  /*5a30*/  FSEL R9, R10, R9, P2 ;  /* 0x000000090a097208 */ /* 0x000fc80001000000 */
[C---:B------:R-:W-:Y:S01]  /*5a40*/  FSETP.NAN.AND P2, PT, R9.reuse, R9, PT ;  /* 0x000000090900720b */ /* 0x040fe20003f48000 */
[----:B------:R-:W0:Y:S02]  /*5a50*/  SHFL.BFLY PT, R8, R9, 0x1, 0x1f ;  /* 0x0c201f0009087f89 */ /* 0x000e2400000e0000 */
[----:B0-----:R-:W-:-:S13]  /*5a60*/  FSETP.GT.AND P1, PT, R9, R8, PT ;  /* 0x000000080900720b */ /* 0x001fda0003f24000 */
[----:B------:R-:W-:-:S05]  /*5a70*/  @!P1 SEL R9, R9, R8, P2 ;  /* 0x0000000809099207 */ /* 0x000fca0001000000 */
[----:B------:R-:W-:Y:S04]  /*5a80*/  @P0 STS [R2.X4], R9 ;  /* 0x0000000902000388 */ /* 0x000fe80000004800 */
[----:B------:R-:W-:Y:S01]  /*5a90*/  BAR.SYNC.DEFER_BLOCKING 0x0 ;  /* 0x0000000000007b1d */ /* 0x000fe20000010000 */
[----:B------:R-:W-:-:S04]  /*5aa0*/  FSETP.GE.AND P0, PT, R5, RZ, PT ;  /* 0x000000ff0500720b */ /* 0x000fc80003f06000 */
[----:B------:R-:W-:-:S05]  /*5ab0*/  FSEL R7, R5, RZ, !P0 ;  /* 0x000000ff05077208 */ /* 0x000fca0004000000 */
[----:B------:R-:W-:-:S05]  /*5ac0*/  FADD R7, RZ, -R7 ;  /* 0x80000007ff077221 */ /* 0x000fca0000000000 */
[----:B------:R-:W-:Y:S01]  /*5ad0*/  FSETP.NAN.AND P1, PT, R7, R7, PT ;  /* 0x000000070700720b */ /* 0x000fe20003f28000 */
[----:B------:R-:W0:Y:S02]  /*5ae0*/  LDS R8, [RZ] ;  /* 0x00000000ff087984 */ /* 0x000e240000000800 */
[C---:B0-----:R-:W-:Y:S02]  /*5af0*/  FSETP.GTU.AND P0, PT, R8.reuse, RZ, PT ;  /* 0x000000ff0800720b */ /* 0x041fe40003f0c000 */
[C---:B------:R-:W-:Y:S02]  /*5b00*/  F2FP.BF16.PACK_AB R5, R8.reuse, R5 ;  /* 0x000000050805723e */ /* 0x040fe400000010ff */
[----:B------:R-:W-:Y:S01]  /*5b10*/  FSEL R10, R8, RZ, P0 ;  /* 0x000000ff080a7208 */ /* 0x000fe20000000000 */
[----:B------:R-:W-:Y:S01]  /*5b20*/  IMAD.WIDE R8, R0, R13, c[0x0][0x180] ;  /* 0x0000600000087625 */ /* 0x000fe200078e020d */
[----:B------:R-:W-:Y:S02]  /*5b30*/  PRMT R20, R5, 0x7610, R20 ;  /* 0x0000761005147816 */ /* 0x000fe40000000014 */
[----:B------:R-:W-:-:S02]  /*5b40*/  FSETP.GT.AND P0, PT, R7, R10, PT ;  /* 0x0000000a0700720b */ /* 0x000fc40003f04000 */
[----:B------:R-:W-:Y:S02]  /*5b50*/  PRMT R21, R5, 0x7632, R21 ;  /* 0x0000763205157816 */ /* 0x000fe40000000015 */
[----:B------:R-:W-:Y:S01]  /*5b60*/  @!P1 FSEL R7, R7, R10, P0 ;  /* 0x0000000a07079208 */ /* 0x000fe20000000000 */
[-C--:B------:R-:W-:Y:S01]  /*5b70*/  IMAD.WIDE R10, R0, R13.reuse, c[0x0][0x188] ;  /* 0x00006200000a7625 */ /* 0x080fe200078e020d */
[----:B------:R-:W-:Y:S02]  /*5b80*/  LOP3.LUT P0, RZ, R2, 0x7f, RZ, 0xc0, !PT ;  /* 0x0000007f02ff7812 */ /* 0x000fe4000780c0ff */
[----:B------:R-:W-:Y:S01]  /*5b90*/  PRMT R2, R5, 0x7632, R2 ;  /* 0x0000763205027816 */ /* 0x000fe20000000002 */
[----:B------:R-:W-:Y:S01]  /*5ba0*/  FMUL R7, R7, 0.0078740157186985015869 ;  /* 0x3c01020407077820 */ /* 0x000fe20000400000 */
[C---:B------:R-:W-:Y:S01]  /*5bb0*/  ISETP.LT.AND P0, PT, R0.reuse, 0xe10, !P0 ;  /* 0x00000e100000780c */ /* 0x040fe20004701270 */
[----:B------:R-:W-:-:S03]  /*5bc0*/  IMAD.WIDE R12, R0, R13, c[0x0][0x1a8] ;  /* 0x00006a00000c7625 */ /* 0x000fc600078e020d */
[C---:B------:R-:W-:Y:S02]  /*5bd0*/  FSETP.GT.AND P1, PT, R7.reuse, 9.9999997473787516356e-06, PT ;  /* 0x3727c5ac0700780b */ /* 0x040fe40003f24000 */
[----:B------:R-:W-:-:S07]  /*5be0*/  FSETP.NAN.AND P2, PT, R7, R7, PT ;  /* 0x000000070700720b */ /* 0x000fce0003f48000 */
[----:B------:R0:W-:Y:S04]  /*5bf0*/  @P0 STG.E.U16 [R8.64], R5 ;  /* 0x0000000508000986 */ /* 0x0001e8000c101506 */
[----:B------:R-:W-:Y:S01]  /*5c00*/  @!P1 FSEL R7, R7, 9.9999997473787516356e-06, P2 ;  /* 0x3727c5ac07079808 */ /* 0x000fe20001000000 */
[----:B------:R1:W-:Y:S03]  /*5c10*/  @P0 STG.E.U16 [R10.64], R2 ;  /* 0x000000020a000986 */ /* 0x0003e6000c101506 */
[C---:B------:R-:W-:Y:S02]  /*5c20*/  FSETP.GT.AND P1, PT, |R7|.reuse, 8.50705917302346158658e+37, PT ;  /* 0x7e8000000700780b */ /* 0x040fe40003f24200 */
[----:B------:R-:W-:-:S02]  /*5c30*/  FSETP.GEU.AND P2, PT, |R7|, 1.175494350822287508e-38, PT ;  /* 0x008000000700780b */ /* 0x000fc40003f4e200 */
[C---:B0-----:R-:W-:Y:S02]  /*5c40*/  PRMT R9, R5.reuse, 0x7610, R9 ;  /* 0x0000761005097816 */ /* 0x041fe40000000009 */
[----:B-1----:R-:W-:-:S03]  /*5c50*/  PRMT R11, R5, 0x7632, R11 ;  /* 0x00007632050b7816 */ /* 0x002fc6000000000b */
[----:B------:R0:W-:Y:S01]  /*5c60*/  @P0 STG.E.U16 [R14.64], R9 ;  /* 0x000000090e000986 */ /* 0x0001e2000c101506 */
[----:B------:R-:W-:-:S03]  /*5c70*/  IMAD.MOV.U32 R5, RZ, RZ, 0x3e800000 ;  /* 0x3e800000ff057424 */ /* 0x000fc600078e00ff */
[----:B------:R-:W-:Y:S01]  /*5c80*/  @P1 FMUL R7, R7, 0.25 ;  /* 0x3e80000007071820 */ /* 0x000fe20000400000 */
[----:B------:R0:W-:Y:S01]  /*5c90*/  @P0 STG.E.U16 [R16.64], R11 ;  /* 0x0000000b10000986 */ /* 0x0001e2000c101506 */
[----:B------:R-:W-:Y:S02]  /*5ca0*/  FSEL R5, R5, 1, P1 ;  /* 0x3f80000005057808 */ /* 0x000fe40000800000 */
[----:B------:R-:W-:Y:S01]  /*5cb0*/  @!P2 FMUL R7, R7, 16777216 ;  /* 0x4b8000000707a820 */ /* 0x000fe20000400000 */
[----:B------:R0:W-:Y:S03]  /*5cc0*/  @P0 STG.E.U16 [R18.64], R20 ;  /* 0x0000001412000986 */ /* 0x0001e6000c101506 */
[----:B------:R-:W1:Y:S01]  /*5cd0*/  MUFU.RCP R0, R7 ;  /* 0x0000000700007308 */ /* 0x000e620000001000 */
[----:B------:R0:W-:Y:S01]  /*5ce0*/  @P0 STG.E.U16 [R12.64], R21 ;  /* 0x000000150c000986 */ /* 0x0001e2000c101506 */
[----:B------:R-:W-:-:S04]  /*5cf0*/  @!P2 FMUL R5, R5, 16777216 ;  /* 0x4b8000000505a820 */ /* 0x000fc80000400000 */
[----:B01----:R-:W-:Y:S02]  /*5d00*/  FMUL R0, R0, R5 ;  /* 0x0000000500007220 */ /* 0x003fe40000400000 */
.L_x_5:
[----:B------:R-:W-:Y:S01]  /*5d10*/  LOP3.LUT R5, R3, UR4, RZ, 0xfc, !PT ;  /* 0x0000000403057c12 */ /* 0x000fe2000f8efcff */
[----:B------:R-:W-:Y:S01]  /*5d20*/  IMAD.U32 R2, RZ, RZ, UR5 ;  /* 0x00000005ff027e24 */ /* 0x000fe2000f8e00ff */
[----:B0-----:R-:W-:Y:S01]  /*5d30*/  CS2R R12, SRZ ;  /* 0x00000000000c7805 */ /* 0x001fe2000001ff00 */
[----:B------:R-:W-:Y:S01]  /*5d40*/  IMAD.MOV.U32 R19, RZ, RZ, 0x2 ;  /* 0x00000002ff137424 */ /* 0x000fe200078e00ff */
[----:B------:R-:W-:Y:S01]  /*5d50*/  ISETP.LT.U32.AND P0, PT, R5, 0xc00, PT ;  /* 0x00000c000500780c */ /* 0x000fe20003f01070 */
[----:B------:R-:W-:Y:S01]  /*5d60*/  IMAD.IADD R26, R4, 0x1, R5 ;  /* 0x00000001041a7824 */ /* 0x000fe200078e0205 */
[----:B------:R-:W-:Y:S02]  /*5d70*/  CS2R R14, SRZ ;  /* 0x00000000000e7805 */ /* 0x000fe4000001ff00 */
[----:B------:R-:W-:Y:S01]  /*5d80*/  ISETP.LT.U32.AND.EX P0, PT, R2, RZ, !P3, P0 ;  /* 0x000000ff0200720c */ /* 0x000fe20005f01100 */
[----:B------:R-:W-:Y:S01]  /*5d90*/  IMAD.WIDE R16, R26, R19, c[0x0][0x178] ;  /* 0x00005e001a107625 */ /* 0x000fe200078e0213 */
[----:B------:R-:W-:Y:S01]  /*5da0*/  IADD3 R18, R6, UR4, RZ ;  /* 0x0000000406127c10 */ /* 0x000fe2000fffe0ff */
[----:B------:R-:W-:Y:S01]  /*5db0*/  CS2R R8, SRZ ;  /* 0x0000000000087805 */ /* 0x000fe2000001ff00 */
[----:B------:R-:W-:-:S09]  /*5dc0*/  CS2R R10, SRZ ;  /* 0x00000000000a7805 */ /* 0x000fd2000001ff00 */
[----:B------:R-:W2:Y:S01]  /*5dd0*/  @P0 LDG.E.EF.128 R12, [R16.64] ;  /* 0x00000006100c0981 */ /* 0x000ea2000c0e1d00 */
[----:B------:R-:W-:-:S05]  /*5de0*/  IMAD.WIDE R18, R18, R19, c[0x0][0x178] ;  /* 0x00005e0012127625 */ /* 0x000fca00078e0213 */
[----:B------:R-:W3:Y:S01]  /*5df0*/  @P0 LDG.E.EF.128 R8, [R18.64] ;  /* 0x0000000612080981 */ /* 0x000ee2000c0e1d00 */
[----:B------:R-:W-:Y:S01]  /*5e00*/  UMOV UR4, 0x800 ;  /* 0x0000080000047882 */ /* 0x000fe20000000000 */
[C---:B--2---:R-:W-:Y:S01]  /*5e10*/  IMAD.U32 R5, R12.reuse, 0x10000, RZ ;  /* 0x000100000c057824 */ /* 0x044fe200078e00ff */
[----:B------:R-:W-:Y:S01]  /*5e20*/  PRMT R12, R12, 0x7632, R12 ;  /* 0x000076320c0c7816 */ /* 0x000fe2000000000c */
[C---:B------:R-:W-:Y:S01]  /*5e30*/  IMAD.U32 R7, R14.reuse, 0x10000, RZ ;  /* 0x000100000e077824 */ /* 0x040fe200078e00ff */
[----:B------:R-:W-:Y:S01]  /*5e40*/  PRMT R14, R14, 0x7632, R14 ;  /* 0x000076320e0e7816 */ /* 0x000fe2000000000e */
[C---:B------:R-:W-:Y:S01]  /*5e50*/  FMUL R2, R0.reuse, R5 ;  /* 0x0000000500027220 */ /* 0x040fe20000400000 */
[----:B------:R-:W-:Y:S01]  /*5e60*/  IMAD.U32 R5, R13, 0x10000, RZ ;  /* 0x000100000d057824 */ /* 0x000fe200078e00ff */
[----:B------:R-:W-:Y:S01]  /*5e70*/  FMUL R17, R0, R7 ;  /* 0x0000000700117220 */ /* 0x000fe20000400000 */
[----:B---3--:R-:W-:Y:S01]  /*5e80*/  IMAD.U32 R7, R8, 0x10000, RZ ;  /* 0x0001000008077824 */ /* 0x008fe200078e00ff */
[----:B------:R-:W0:Y:S01]  /*5e90*/  FRND R20, R2 ;  /* 0x0000000200147307 */ /* 0x000e220000201000 */
[C---:B------:R-:W-:Y:S01]  /*5ea0*/  FMUL R16, R0.reuse, R5 ;  /* 0x0000000500107220 */ /* 0x040fe20000400000 */
[----:B------:R-:W-:Y:S01]  /*5eb0*/  IMAD.U32 R5, R15, 0x10000, RZ ;  /* 0x000100000f057824 */ /* 0x000fe200078e00ff */
[----:B------:R-:W-:Y:S01]  /*5ec0*/  FMUL R19, R0, R7 ;  /* 0x0000000700137220 */ /* 0x000fe20000400000 */
[----:B------:R-:W-:Y:S01]  /*5ed0*/  IMAD.U32 R7, R10, 0x10000, RZ ;  /* 0x000100000a077824 */ /* 0x000fe200078e00ff */
[----:B------:R-:W-:Y:S01]  /*5ee0*/  PRMT R8, R8, 0x7632, R8 ;  /* 0x0000763208087816 */ /* 0x000fe20000000008 */
[C---:B------:R-:W-:Y:S01]  /*5ef0*/  FMUL R18, R0.reuse, R5 ;  /* 0x0000000500127220 */ /* 0x040fe20000400000 */
[----:B------:R-:W-:Y:S01]  /*5f00*/  IMAD.U32 R5, R9, 0x10000, RZ ;  /* 0x0001000009057824 */ /* 0x000fe200078e00ff */
[----:B------:R1:W2:Y:S01]  /*5f10*/  FRND R21, R16 ;  /* 0x0000001000157307 */ /* 0x0002a20000201000 */
[----:B------:R-:W-:Y:S01]  /*5f20*/  FMUL R7, R0, R7 ;  /* 0x0000000700077220 */ /* 0x000fe20000400000 */
[----:B------:R-:W-:-:S02]  /*5f30*/  PRMT R10, R10, 0x7632, R10 ;  /* 0x000076320a0a7816 */ /* 0x000fc4000000000a */
[----:B------:R-:W-:Y:S02]  /*5f40*/  PRMT R13, R13, 0x7632, R13 ;  /* 0x000076320d0d7816 */ /* 0x000fe4000000000d */
[----:B------:R-:W-:Y:S02]  /*5f50*/  PRMT R15, R15, 0x7632, R15 ;  /* 0x000076320f0f7816 */ /* 0x000fe4000000000f */
[----:B------:R3:W-:Y:S01]  /*5f60*/  FRND R22, R17 ;  /* 0x0000001100167307 */ /* 0x0007e20000201000 */
[----:B-1----:R-:W-:Y:S01]  /*5f70*/  FMUL R16, R0, R5 ;  /* 0x0000000500107220 */ /* 0x002fe20000400000 */
[----:B------:R-:W-:Y:S01]  /*5f80*/  IMAD.U32 R5, R11, 0x10000, RZ ;  /* 0x000100000b057824 */ /* 0x000fe200078e00ff */
[C---:B0-----:R-:W-:Y:S01]  /*5f90*/  FSETP.GT.AND P1, PT, R20.reuse, -127, PT ;  /* 0xc2fe00001400780b */ /* 0x041fe20003f24000 */
[----:B------:R-:W-:Y:S01]  /*5fa0*/  IMAD.U32 R13, R13, 0x10000, RZ ;  /* 0x000100000d0d7824 */ /* 0x000fe200078e00ff */
[----:B------:R-:W-:Y:S01]  /*5fb0*/  FSETP.NAN.AND P2, PT, R20, R20, PT ;  /* 0x000000141400720b */ /* 0x000fe20003f48000 */
[----:B------:R-:W-:Y:S01]  /*5fc0*/  IMAD.U32 R15, R15, 0x10000, RZ ;  /* 0x000100000f0f7824 */ /* 0x000fe200078e00ff */
[----:B------:R-:W-:Y:S01]  /*5fd0*/  PRMT R9, R9, 0x7632, R9 ;  /* 0x0000763209097816 */ /* 0x000fe20000000009 */
[----:B------:R0:W-:Y:S01]  /*5fe0*/  FRND R23, R7 ;  /* 0x0000000700177307 */ /* 0x0001e20000201000 */
[----:B---3--:R-:W-:Y:S01]  /*5ff0*/  FMUL R17, R0, R5 ;  /* 0x0000000500117220 */ /* 0x008fe20000400000 */
[----:B------:R-:W-:Y:S01]  /*6000*/  IMAD.U32 R5, R12, 0x10000, RZ ;  /* 0x000100000c057824 */ /* 0x000fe200078e00ff */
[C---:B------:R-:W-:Y:S01]  /*6010*/  FMUL R13, R0.reuse, R13 ;  /* 0x0000000d000d7220 */ /* 0x040fe20000400000 */
[----:B--2---:R-:W-:Y:S01]  /*6020*/  FSETP.NAN.AND P5, PT, R21, R21, PT ;  /* 0x000000151500720b */ /* 0x004fe20003fa8000 */
[C---:B------:R-:W-:Y:S01]  /*6030*/  FMUL R15, R0.reuse, R15 ;  /* 0x0000000f000f7220 */ /* 0x040fe20000400000 */
[----:B------:R-:W-:Y:S01]  /*6040*/  FMUL R2, R0, R5 ;  /* 0x0000000500027220 */ /* 0x000fe20000400000 */
[----:B------:R-:W-:Y:S01]  /*6050*/  IMAD.U32 R5, R14, 0x10000, RZ ;  /* 0x000100000e057824 */ /* 0x000fe200078e00ff */
[----:B------:R-:W-:Y:S01]  /*6060*/  @!P1 FSEL R20, R20, -127, P2 ;  /* 0xc2fe000014149808 */ /* 0x000fe20001000000 */
[----:B------:R-:W-:Y:S01]  /*6070*/  FRND R13, R13 ;  /* 0x0000000d000d7307 */ /* 0x000fe20000201000 */
[----:B------:R-:W-:Y:S01]  /*6080*/  IMAD.U32 R9, R9, 0x10000, RZ ;  /* 0x0001000009097824 */ /* 0x000fe200078e00ff */
[----:B0-----:R-:W-:Y:S01]  /*6090*/  FMUL R7, R0, R5 ;  /* 0x0000000500077220 */ /* 0x001fe20000400000 */
[----:B------:R-:W-:Y:S01]  /*60a0*/  IMAD.U32 R5, R8, 0x10000, RZ ;  /* 0x0001000008057824 */ /* 0x000fe200078e00ff */
[----:B------:R-:W-:Y:S01]  /*60b0*/  FSETP.GEU.AND P4, PT, R20, 127, PT ;  /* 0x42fe00001400780b */ /* 0x000fe20003f8e000 */
[----:B------:R-:W-:Y:S01]  /*60c0*/  FMUL R9, R0, R9 ;  /* 0x0000000900097220 */ /* 0x000fe20000400000 */
[----:B------:R-:W-:-:S02]  /*60d0*/  FSETP.NAN.AND P6, PT, R20, R20, PT ;  /* 0x000000141400720b */ /* 0x000fc40003fc8000 */
[----:B------:R0:W1:Y:S01]  /*60e0*/  FRND R12, R2 ;  /* 0x00000002000c7307 */ /* 0x0000620000201000 */
[----:B------:R-:W-:-:S05]  /*60f0*/  PRMT R11, R11, 0x7632, R11 ;  /* 0x000076320b0b7816 */ /* 0x000fca000000000b */
[----:B------:R-:W-:Y:S02]  /*6100*/  IMAD.U32 R11, R11, 0x10000, RZ ;  /* 0x000100000b0b7824 */ /* 0x000fe400078e00ff */
[----:B------:R-:W-:Y:S01]  /*6110*/  FRND R18, R18 ;  /* 0x0000001200127307 */ /* 0x000fe20000201000 */
[----:B0-----:R-:W-:Y:S01]  /*6120*/  FMUL R2, R0, R5 ;  /* 0x0000000500027220 */ /* 0x001fe20000400000 */
[----:B------:R-:W-:Y:S01]  /*6130*/  IMAD.U32 R5, R10, 0x10000, RZ ;  /* 0x000100000a057824 */ /* 0x000fe200078e00ff */
[----:B------:R-:W-:-:S03]  /*6140*/  FMUL R11, R0, R11 ;  /* 0x0000000b000b7220 */ /* 0x000fc60000400000 */
[----:B------:R-:W-:Y:S01]  /*6150*/  FMUL R5, R0, R5 ;  /* 0x0000000500057220 */ /* 0x000fe20000400000 */
[C---:B-1----:R-:W-:Y:S01]  /*6160*/  FSETP.GT.AND P1, PT, R12.reuse, -127, PT ;  /* 0xc2fe00000c00780b */ /* 0x042fe20003f24000 */
[----:B------:R-:W0:Y:S01]  /*6170*/  F2I.S16.TRUNC.NTZ R10, R20 ;  /* 0x00000014000a7305 */ /* 0x000e22000020e900 */
[----:B------:R-:W-:-:S07]  /*6180*/  FSETP.NAN.AND P2, PT, R12, R12, PT ;  /* 0x0000000c0c00720b */ /* 0x000fce0003f48000 */
[----:B------:R-:W-:Y:S04]  /*6190*/  FRND R7, R7 ;  /* 0x0000000700077307 */ /* 0x000fe80000201000 */
[----:B------:R-:W-:Y:S02]  /*61a0*/  @!P1 FSEL R12, R12, -127, P2 ;  /* 0xc2fe00000c0c9808 */ /* 0x000fe40001000000 */
[----:B------:R-:W-:Y:S02]  /*61b0*/  FSETP.GT.AND P1, PT, R21, -127, PT ;  /* 0xc2fe00001500780b */ /* 0x000fe40003f24000 */
[----:B------:R-:W1:Y:S01]  /*61c0*/  F2I.S16.TRUNC.NTZ R8, R12 ;  /* 0x0000000c00087305 */ /* 0x000e62000020e900 */
[----:B------:R-:W-:Y:S02]  /*61d0*/  FSETP.GT.AND P2, PT, R22, -127, PT ;  /* 0xc2fe00001600780b */ /* 0x000fe40003f44000 */
[----:B0-----:R-:W-:-:S04]  /*61e0*/  LOP3.LUT R25, R10, 0xffff, RZ, 0xc0, !PT ;  /* 0x0000ffff0a197812 */ /* 0x001fc800078ec0ff */
[----:B------:R-:W-:Y:S01]  /*61f0*/  @P4 SEL R25, R25, 0x7f, P6 ;  /* 0x0000007f19194807 */ /* 0x000fe20003000000 */
[----:B------:R-:W-:Y:S01]  /*6200*/  FRND R15, R15 ;  /* 0x0000000f000f7307 */ /* 0x000fe20000201000 */
[----:B------:R-:W-:Y:S02]  /*6210*/  FSETP.GEU.AND P4, PT, R12, 127, PT ;  /* 0x42fe00000c00780b */ /* 0x000fe40003f8e000 */
[----:B------:R-:W-:Y:S02]  /*6220*/  @!P1 FSEL R21, R21, -127, P5 ;  /* 0xc2fe000015159808 */ /* 0x000fe40002800000 */
[----:B------:R-:W-:Y:S02]  /*6230*/  FSETP.NAN.AND P6, PT, R22, R22, PT ;  /* 0x000000161600720b */ /* 0x000fe40003fc8000 */
[----:B------:R-:W-:Y:S01]  /*6240*/  FSETP.GT.AND P1, PT, R13, -127, PT ;  /* 0xc2fe00000d00780b */ /* 0x000fe20003f24000 */
[----:B------:R-:W0:Y:S01]  /*6250*/  F2I.S16.TRUNC.NTZ R10, R21 ;  /* 0x00000015000a7305 */ /* 0x000e22000020e900 */
[----:B------:R-:W-:-:S02]  /*6260*/  FSETP.NAN.AND P5, PT, R12, R12, PT ;  /* 0x0000000c0c00720b */ /* 0x000fc40003fa8000 */
[----:B------:R-:W-:Y:S02]  /*6270*/  @!P2 FSEL R22, R22, -127, P6 ;  /* 0xc2fe00001616a808 */ /* 0x000fe40003000000 */
[----:B------:R-:W-:Y:S02]  /*6280*/  FSETP.GT.AND P2, PT, R18, -127, PT ;  /* 0xc2fe00001200780b */ /* 0x000fe40003f44000 */
[----:B-1----:R-:W-:Y:S01]  /*6290*/  LOP3.LUT R12, R8, 0xffff, RZ, 0xc0, !PT ;  /* 0x0000ffff080c7812 */ /* 0x002fe200078ec0ff */
[----:B------:R-:W-:Y:S01]  /*62a0*/  FRND R19, R19 ;  /* 0x0000001300137307 */ /* 0x000fe20000201000 */
[----:B------:R-:W-:Y:S02]  /*62b0*/  FSETP.NAN.AND P6, PT, R13, R13, PT ;  /* 0x0000000d0d00720b */ /* 0x000fe40003fc8000 */
[----:B------:R-:W-:Y:S02]  /*62c0*/  @P4 SEL R12, R12, 0x7f, P5 ;  /* 0x0000007f0c0c4807 */ /* 0x000fe40002800000 */
[----:B------:R-:W-:-:S02]  /*62d0*/  FSETP.GEU.AND P4, PT, R21, 127, PT ;  /* 0x42fe00001500780b */ /* 0x000fc40003f8e000 */
[C---:B------:R-:W-:Y:S01]  /*62e0*/  FSETP.NAN.AND P5, PT, R18.reuse, R18, PT ;  /* 0x000000121200720b */ /* 0x040fe20003fa8000 */
[----:B------:R-:W1:Y:S01]  /*62f0*/  F2I.S16.TRUNC.NTZ R8, R22 ;  /* 0x0000001600087305 */ /* 0x000e62000020e900 */
[----:B------:R-:W-:Y:S02]  /*6300*/  @!P1 FSEL R13, R13, -127, P6 ;  /* 0xc2fe00000d0d9808 */ /* 0x000fe40003000000 */
[----:B------:R-:W-:Y:S02]  /*6310*/  FSETP.GT.AND P1, PT, R7, -127, PT ;  /* 0xc2fe00000700780b */ /* 0x000fe40003f24000 */
[----:B------:R-:W-:Y:S02]  /*6320*/  FSETP.NAN.AND P6, PT, R21, R21, PT ;  /* 0x000000151500720b */ /* 0x000fe40003fc8000 */
[----:B------:R-:W-:Y:S01]  /*6330*/  @!P2 FSEL R18, R18, -127, P5 ;  /* 0xc2fe00001212a808 */ /* 0x000fe20002800000 */
[----:B------:R-:W2:Y:S01]  /*6340*/  FRND R16, R16 ;  /* 0x0000001000107307 */ /* 0x000ea20000201000 */
[----:B------:R-:W-:-:S02]  /*6350*/  FSETP.GEU.AND P2, PT, R22, 127, PT ;  /* 0x42fe00001600780b */ /* 0x000fc40003f4e000 */
[----:B0-----:R-:W-:Y:S02]  /*6360*/  LOP3.LUT R21, R10, 0xffff, RZ, 0xc0, !PT ;  /* 0x0000ffff0a157812 */ /* 0x001fe400078ec0ff */
[----:B------:R-:W-:Y:S02]  /*6370*/  FSETP.NAN.AND P5, PT, R7, R7, PT ;  /* 0x000000070700720b */ /* 0x000fe40003fa8000 */
[----:B------:R-:W-:Y:S01]  /*6380*/  @P4 SEL R21, R21, 0x7f, P6 ;  /* 0x0000007f15154807 */ /* 0x000fe20003000000 */
[----:B------:R-:W-:Y:S01]  /*6390*/  FRND R17, R17 ;  /* 0x0000001100117307 */ /* 0x000fe20000201000 */
[----:B------:R-:W-:Y:S02]  /*63a0*/  FSETP.GT.AND P4, PT, R15, -127, PT ;  /* 0xc2fe00000f00780b */ /* 0x000fe40003f84000 */
[----:B------:R-:W-:Y:S02]  /*63b0*/  FSETP.NAN.AND P6, PT, R22, R22, PT ;  /* 0x000000161600720b */ /* 0x000fe40003fc8000 */
[----:B------:R-:W-:-:S02]  /*63c0*/  @!P1 FSEL R7, R7, -127, P5 ;  /* 0xc2fe000007079808 */ /* 0x000fc40002800000 */
[----:B-1----:R-:W-:Y:S01]  /*63d0*/  LOP3.LUT R27, R8, 0xffff, RZ, 0xc0, !PT ;  /* 0x0000ffff081b7812 */ /* 0x002fe200078ec0ff */
[----:B------:R-:W-:Y:S01]  /*63e0*/  FRND R2, R2 ;  /* 0x0000000200027307 */ /* 0x000fe20000201000 */
[----:B------:R-:W-:Y:S02]  /*63f0*/  FSETP.GT.AND P1, PT, R19, -127, PT ;  /* 0xc2fe00001300780b */ /* 0x000fe40003f24000 */
[----:B------:R-:W-:Y:S02]  /*6400*/  @P2 SEL R27, R27, 0x7f, P6 ;  /* 0x0000007f1b1b2807 */ /* 0x000fe40003000000 */
[C---:B------:R-:W-:Y:S02]  /*6410*/  FSETP.NAN.AND P6, PT, R15.reuse, R15, PT ;  /* 0x0000000f0f00720b */ /* 0x040fe40003fc8000 */
[----:B--2---:R-:W-:Y:S01]  /*6420*/  FSETP.GT.AND P5, PT, R16, -127, PT ;  /* 0xc2fe00001000780b */ /* 0x004fe20003fa4000 */
[----:B------:R-:W0:Y:S01]  /*6430*/  F2I.S16.TRUNC.NTZ R8, R13 ;  /* 0x0000000d00087305 */ /* 0x000e22000020e900 */
[----:B------:R-:W-:-:S02]  /*6440*/  @!P4 FSEL R15, R15, -127, P6 ;  /* 0xc2fe00000f0fc808 */ /* 0x000fc40003000000 */
[----:B------:R-:W-:Y:S02]  /*6450*/  FSETP.NAN.AND P2, PT, R19, R19, PT ;  /* 0x000000131300720b */ /* 0x000fe40003f48000 */
[----:B------:R-:W-:Y:S02]  /*6460*/  FSETP.GEU.AND P4, PT, R13, 127, PT ;  /* 0x42fe00000d00780b */ /* 0x000fe40003f8e000 */
[----:B------:R-:W-:Y:S01]  /*6470*/  @!P1 FSEL R19, R19, -127, P2 ;  /* 0xc2fe000013139808 */ /* 0x000fe20001000000 */
[----:B------:R-:W1:Y:S01]  /*6480*/  F2I.S16.TRUNC.NTZ R10, R7 ;  /* 0x00000007000a7305 */ /* 0x000e62000020e900 */
[----:B------:R-:W-:Y:S02]  /*6490*/  FSETP.NAN.AND P6, PT, R16, R16, PT ;  /* 0x000000101000720b */ /* 0x000fe40003fc8000 */
[----:B------:R-:W-:Y:S02]  /*64a0*/  FSETP.GT.AND P1, PT, R23, -127, PT ;  /* 0xc2fe00001700780b */ /* 0x000fe40003f24000 */
[----:B------:R-:W-:-:S02]  /*64b0*/  FSETP.NAN.AND P2, PT, R13, R13, PT ;  /* 0x0000000d0d00720b */ /* 0x000fc40003f48000 */
[----:B------:R-:W-:Y:S01]  /*64c0*/  @!P5 FSEL R16, R16, -127, P6 ;  /* 0xc2fe00001010d808 */ /* 0x000fe20003000000 */
[----:B------:R-:W2:Y:S01]  /*64d0*/  F2I.S16.TRUNC.NTZ R14, R18 ;  /* 0x00000012000e7305 */ /* 0x000ea2000020e900 */
[----:B0-----:R-:W-:Y:S02]  /*64e0*/  LOP3.LUT R8, R8, 0xffff, RZ, 0xc0, !PT ;  /* 0x0000ffff08087812 */ /* 0x001fe400078ec0ff */
[----:B------:R-:W-:Y:S02]  /*64f0*/  FSETP.GEU.AND P5, PT, R7, 127, PT ;  /* 0x42fe00000700780b */ /* 0x000fe40003fae000 */
[----:B------:R-:W-:Y:S02]  /*6500*/  @P4 SEL R8, R8, 0x7f, P2 ;  /* 0x0000007f08084807 */ /* 0x000fe40001000000 */
[----:B------:R-:W-:Y:S01]  /*6510*/  FSETP.GT.AND P2, PT, R17, -127, PT ;  /* 0xc2fe00001100780b */ /* 0x000fe20003f44000 */
[----:B------:R-:W0:Y:S01]  /*6520*/  FRND R9, R9 ;  /* 0x0000000900097307 */ /* 0x000e220000201000 */
[----:B------:R-:W-:-:S02]  /*6530*/  FSETP.NAN.AND P6, PT, R23, R23, PT ;  /* 0x000000171700720b */ /* 0x000fc40003fc8000 */
[----:B------:R-:W-:Y:S02]  /*6540*/  FSETP.NAN.AND P4, PT, R7, R7, PT ;  /* 0x000000070700720b */ /* 0x000fe40003f88000 */
[----:B------:R-:W-:Y:S02]  /*6550*/  @!P1 FSEL R23, R23, -127, P6 ;  /* 0xc2fe000017179808 */ /* 0x000fe40003000000 */
[----:B-1----:R-:W-:Y:S01]  /*6560*/  LOP3.LUT R10, R10, 0xffff, RZ, 0xc0, !PT ;  /* 0x0000ffff0a0a7812 */ /* 0x002fe200078ec0ff */
[----:B------:R-:W1:Y:S01]  /*6570*/  F2I.S16.TRUNC.NTZ R13, R19 ;  /* 0x00000013000d7305 */ /* 0x000e62000020e900 */
[----:B------:R-:W-:Y:S02]  /*6580*/  FSETP.GEU.AND P1, PT, R18, 127, PT ;  /* 0x42fe00001200780b */ /* 0x000fe40003f2e000 */
[----:B------:R-:W-:Y:S02]  /*6590*/  @P5 SEL R10, R10, 0x7f, P4 ;  /* 0x0000007f0a0a5807 */ /* 0x000fe40002000000 */
[----:B------:R-:W-:-:S02]  /*65a0*/  FSETP.NAN.AND P6, PT, R17, R17, PT ;  /* 0x000000111100720b */ /* 0x000fc40003fc8000 */
[----:B------:R-:W-:Y:S01]  /*65b0*/  FSETP.GT.AND P4, PT, R2, -127, PT ;  /* 0xc2fe00000200780b */ /* 0x000fe20003f84000 */
[----:B------:R-:W3:Y:S01]  /*65c0*/  FRND R5, R5 ;  /* 0x0000000500057307 */ /* 0x000ee20000201000 */
[----:B------:R-:W-:Y:S02]  /*65d0*/  @!P2 FSEL R17, R17, -127, P6 ;  /* 0xc2fe00001111a808 */ /* 0x000fe40003000000 */
[----:B------:R-:W-:Y:S02]  /*65e0*/  FSETP.NAN.AND P5, PT, R18, R18, PT ;  /* 0x000000121200720b */ /* 0x000fe40003fa8000 */
[----:B------:R-:W-:Y:S02]  /*65f0*/  FSETP.GEU.AND P2, PT, R19, 127, PT ;  /* 0x42fe00001300780b */ /* 0x000fe40003f4e000 */
[----:B--2---:R-:W-:Y:S01]  /*6600*/  LOP3.LUT R14, R14, 0xffff, RZ, 0xc0, !PT ;  /* 0x0000ffff0e0e7812 */ /* 0x004fe200078ec0ff */
[----:B------:R-:W2:Y:S01]  /*6610*/  F2I.S16.TRUNC.NTZ R20, R16 ;  /* 0x0000001000147305 */ /* 0x000ea2000020e900 */
[----:B------:R-:W-:-:S02]  /*6620*/  FSETP.NAN.AND P6, PT, R2, R2, PT ;  /* 0x000000020200720b */ /* 0x000fc40003fc8000 */
[----:B------:R-:W-:Y:S02]  /*6630*/  @P1 SEL R14, R14, 0x7f, P5 ;  /* 0x0000007f0e0e1807 */ /* 0x000fe40002800000 */
[----:B0-----:R-:W-:Y:S02]  /*6640*/  FSETP.GT.AND P1, PT, R9, -127, PT ;  /* 0xc2fe00000900780b */ /* 0x001fe40003f24000 */
[----:B------:R-:W-:Y:S01]  /*6650*/  FSETP.NAN.AND P5, PT, R19, R19, PT ;  /* 0x000000131300720b */ /* 0x000fe20003fa8000 */
[----:B------:R-:W0:Y:S01]  /*6660*/  FRND R11, R11 ;  /* 0x0000000b000b7307 */ /* 0x000e220000201000 */
[----:B------:R-:W-:Y:S02]  /*6670*/  @!P4 FSEL R2, R2, -127, P6 ;  /* 0xc2fe00000202c808 */ /* 0x000fe40003000000 */
[----:B-1----:R-:W-:Y:S02]  /*6680*/  LOP3.LUT R18, R13, 0xffff, RZ, 0xc0, !PT ;  /* 0x0000ffff0d127812 */ /* 0x002fe400078ec0ff */
[----:B------:R-:W-:-:S02]  /*6690*/  FSETP.GEU.AND P6, PT, R16, 127, PT ;  /* 0x42fe00001000780b */ /* 0x000fc40003fce000 */
[----:B------:R-:W-:Y:S01]  /*66a0*/  @P2 SEL R18, R18, 0x7f, P5 ;  /* 0x0000007f12122807 */ /* 0x000fe20002800000 */
[----:B------:R-:W1:Y:S01]  /*66b0*/  F2I.S16.TRUNC.NTZ R7, R15 ;  /* 0x0000000f00077305 */ /* 0x000e62000020e900 */
[----:B------:R-:W-:Y:S02]  /*66c0*/  FSETP.NAN.AND P5, PT, R9, R9, PT ;  /* 0x000000090900720b */ /* 0x000fe40003fa8000 */
[----:B---3--:R-:W-:Y:S02]  /*66d0*/  FSETP.GT.AND P4, PT, R5, -127, PT ;  /* 0xc2fe00000500780b */ /* 0x008fe40003f84000 */
[----:B------:R-:W-:Y:S02]  /*66e0*/  @!P1 FSEL R9, R9, -127, P5 ;  /* 0xc2fe000009099808 */ /* 0x000fe40002800000 */
[----:B------:R-:W-:Y:S01]  /*66f0*/  FSETP.NAN.AND P2, PT, R16, R16, PT ;  /* 0x000000101000720b */ /* 0x000fe20003f48000 */
[----:B------:R-:W3:Y:S01]  /*6700*/  F2I.S16.TRUNC.NTZ R13, R2 ;  /* 0x00000002000d7305 */ /* 0x000ee2000020e900 */
[----:B--2---:R-:W-:-:S02]  /*6710*/  LOP3.LUT R20, R20, 0xffff, RZ, 0xc0, !PT ;  /* 0x0000ffff14147812 */ /* 0x004fc400078ec0ff */
[----:B------:R-:W-:Y:S02]  /*6720*/  FSETP.GEU.AND P1, PT, R15, 127, PT ;  /* 0x42fe00000f00780b */ /* 0x000fe40003f2e000 */
[----:B------:R-:W-:Y:S02]  /*6730*/  @P6 SEL R20, R20, 0x7f, P2 ;  /* 0x0000007f14146807 */ /* 0x000fe40001000000 */
[----:B------:R-:W-:Y:S01]  /*6740*/  FSETP.NAN.AND P5, PT, R5, R5, PT ;  /* 0x000000050500720b */ /* 0x000fe20003fa8000 */
[----:B------:R-:W-:Y:S01]  /*6750*/  F2I.S16.TRUNC.NTZ R22, R23 ;  /* 0x0000001700167305 */ /* 0x000fe2000020e900 */
[----:B0-----:R-:W-:Y:S02]  /*6760*/  FSETP.GT.AND P2, PT, R11, -127, PT ;  /* 0xc2fe00000b00780b */ /* 0x001fe40003f44000 */
[----:B------:R-:W-:Y:S02]  /*6770*/  FSETP.NAN.AND P6, PT, R15, R15, PT ;  /* 0x0000000f0f00720b */ /* 0x000fe40003fc8000 */
[----:B------:R-:W-:-:S02]  /*6780*/  @!P4 FSEL R5, R5, -127, P5 ;  /* 0xc2fe00000505c808 */ /* 0x000fc40002800000 */
[----:B-1----:R-:W-:Y:S01]  /*6790*/  LOP3.LUT R7, R7, 0xffff, RZ, 0xc0, !PT ;  /* 0x0000ffff07077812 */ /* 0x002fe200078ec0ff */
[----:B------:R-:W0:Y:S01]  /*67a0*/  F2I.S16.TRUNC.NTZ R15, R9 ;  /* 0x00000009000f7305 */ /* 0x000e22000020e900 */
[----:B------:R-:W-:Y:S02]  /*67b0*/  FSETP.GEU.AND P4, PT, R2, 127, PT ;  /* 0x42fe00000200780b */ /* 0x000fe40003f8e000 */
[----:B------:R-:W-:Y:S02]  /*67c0*/  @P1 SEL R7, R7, 0x7f, P6 ;  /* 0x0000007f07071807 */ /* 0x000fe40003000000 */
[----:B------:R-:W-:Y:S02]  /*67d0*/  FSETP.NAN.AND P6, PT, R11, R11, PT ;  /* 0x0000000b0b00720b */ /* 0x000fe40003fc8000 */
[----:B------:R-:W-:Y:S01]  /*67e0*/  FSETP.GEU.AND P1, PT, R9, 127, PT ;  /* 0x42fe00000900780b */ /* 0x000fe20003f2e000 */
[----:B------:R-:W1:Y:S01]  /*67f0*/  F2I.S16.TRUNC.NTZ R24, R17 ;  /* 0x0000001100187305 */ /* 0x000e62000020e900 */
[----:B------:R-:W-:-:S02]  /*6800*/  @!P2 FSEL R11, R11, -127, P6 ;  /* 0xc2fe00000b0ba808 */ /* 0x000fc40003000000 */
[----:B------:R-:W-:Y:S02]  /*6810*/  FSETP.NAN.AND P5, PT, R2, R2, PT ;  /* 0x000000020200720b */ /* 0x000fe40003fa8000 */
[----:B---3--:R-:W-:Y:S02]  /*6820*/  LOP3.LUT R13, R13, 0xffff, RZ, 0xc0, !PT ;  /* 0x0000ffff0d0d7812 */ /* 0x008fe400078ec0ff */
[----:B------:R-:W-:Y:S01]  /*6830*/  FSETP.GEU.AND P2, PT, R23, 127, PT ;  /* 0x42fe00001700780b */ /* 0x000fe20003f4e000 */
[----:B------:R-:W2:Y:S01]  /*6840*/  F2I.S16.TRUNC.NTZ R2, R5 ;  /* 0x0000000500027305 */ /* 0x000ea2000020e900 */
[----:B------:R-:W-:Y:S02]  /*6850*/  FSETP.NAN.AND P6, PT, R9, R9, PT ;  /* 0x000000090900720b */ /* 0x000fe40003fc8000 */
[----:B------:R-:W-:Y:S02]  /*6860*/  @P4 SEL R13, R13, 0x7f, P5 ;  /* 0x0000007f0d0d4807 */ /* 0x000fe40002800000 */
[----:B0-----:R-:W-:-:S02]  /*6870*/  LOP3.LUT R15, R15, 0xffff, RZ, 0xc0, !PT ;  /* 0x0000ffff0f0f7812 */ /* 0x001fc400078ec0ff */
[----:B------:R-:W-:Y:S01]  /*6880*/  FSETP.GEU.AND P4, PT, R17, 127, PT ;  /* 0x42fe00001100780b */ /* 0x000fe20003f8e000 */
[----:B------:R-:W0:Y:S01]  /*6890*/  F2I.S16.TRUNC.NTZ R9, R11 ;  /* 0x0000000b00097305 */ /* 0x000e22000020e900 */
[----:B------:R-:W-:Y:S02]  /*68a0*/  @P1 SEL R15, R15, 0x7f, P6 ;  /* 0x0000007f0f0f1807 */ /* 0x000fe40003000000 */
[----:B------:R-:W-:Y:S02]  /*68b0*/  FSETP.NAN.AND P5, PT, R23, R23, PT ;  /* 0x000000171700720b */ /* 0x000fe40003fa8000 */
[----:B------:R-:W-:Y:S02]  /*68c0*/  LOP3.LUT R19, R22, 0xffff, RZ, 0xc0, !PT ;  /* 0x0000ffff16137812 */ /* 0x000fe400078ec0ff */
[----:B------:R-:W-:Y:S02]  /*68d0*/  FSETP.GEU.AND P1, PT, R5, 127, PT ;  /* 0x42fe00000500780b */ /* 0x000fe40003f2e000 */
[----:B------:R-:W-:-:S02]  /*68e0*/  FSETP.GEU.AND P6, PT, R11, 127, PT ;  /* 0x42fe00000b00780b */ /* 0x000fc40003fce000 */
[----:B------:R-:W-:Y:S02]  /*68f0*/  @P2 SEL R19, R19, 0x7f, P5 ;  /* 0x0000007f13132807 */ /* 0x000fe40002800000 */
[----:B------:R-:W-:Y:S02]  /*6900*/  FSETP.NAN.AND P5, PT, R17, R17, PT ;  /* 0x000000111100720b */ /* 0x000fe40003fa8000 */
[----:B-1----:R-:W-:Y:S02]  /*6910*/  LOP3.LUT R24, R24, 0xffff, RZ, 0xc0, !PT ;  /* 0x0000ffff18187812 */ /* 0x002fe400078ec0ff */
[----:B------:R-:W-:Y:S02]  /*6920*/  FSETP.NAN.AND P2, PT, R5, R5, PT ;  /* 0x000000050500720b */ /* 0x000fe40003f48000 */
[----:B------:R-:W-:Y:S02]  /*6930*/  @P4 SEL R24, R24, 0x7f, P5 ;  /* 0x0000007f18184807 */ /* 0x000fe40002800000 */
[----:B--2---:R-:W-:-:S02]  /*6940*/  LOP3.LUT R2, R2, 0xffff, RZ, 0xc0, !PT ;  /* 0x0000ffff02027812 */ /* 0x004fc400078ec0ff */
[----:B------:R-:W-:Y:S02]  /*6950*/  FSETP.NAN.AND P4, PT, R11, R11, PT ;  /* 0x0000000b0b00720b */ /* 0x000fe40003f88000 */
[----:B0-----:R-:W-:Y:S02]  /*6960*/  LOP3.LUT R9, R9, 0xffff, RZ, 0xc0, !PT ;  /* 0x0000ffff09097812 */ /* 0x001fe400078ec0ff */
[----:B------:R-:W-:Y:S02]  /*6970*/  PRMT R25, R25, 0x3340, R12 ;  /* 0x0000334019197816 */ /* 0x000fe4000000000c */
[----:B------:R-:W-:Y:S02]  /*6980*/  PRMT R8, R21, 0x3340, R8 ;  /* 0x0000334015087816 */ /* 0x000fe40000000008 */
[----:B------:R-:W-:Y:S02]  /*6990*/  @P1 SEL R2, R2, 0x7f, P2 ;  /* 0x0000007f02021807 */ /* 0x000fe40001000000 */
[----:B------:R-:W-:-:S02]  /*69a0*/  PRMT R10, R27, 0x3340, R10 ;  /* 0x000033401b0a7816 */ /* 0x000fc4000000000a */
[----:B------:R-:W-:Y:S02]  /*69b0*/  PRMT R7, R14, 0x3340, R7 ;  /* 0x000033400e077816 */ /* 0x000fe40000000007 */
[----:B------:R-:W-:Y:S02]  /*69c0*/  @P6 SEL R9, R9, 0x7f, P4 ;  /* 0x0000007f09096807 */ /* 0x000fe40002000000 */
[----:B------:R-:W-:Y:S02]  /*69d0*/  PRMT R19, R19, 0x3340, R2 ;  /* 0x0000334013137816 */ /* 0x000fe40000000002 */
[----:B------:R-:W-:Y:S02]  /*69e0*/  PRMT R16, R25, 0x5410, R8 ;  /* 0x0000541019107816 */ /* 0x000fe40000000008 */
[----:B------:R-:W-:Y:S02]  /*69f0*/  PRMT R18, R18, 0x3340, R13 ;  /* 0x0000334012127816 */ /* 0x000fe4000000000d */
[----:B------:R-:W-:-:S02]  /*6a00*/  PRMT R15, R20, 0x3340, R15 ;  /* 0x00003340140f7816 */ /* 0x000fc4000000000f */
[----:B------:R-:W-:Y:S02]  /*6a10*/  PRMT R24, R24, 0x3340, R9 ;  /* 0x0000334018187816 */ /* 0x000fe40000000009 */
[----:B------:R-:W-:Y:S02]  /*6a20*/  PRMT R17, R10, 0x5410, R7 ;  /* 0x000054100a117816 */ /* 0x000fe40000000007 */
[----:B------:R-:W-:Y:S02]  /*6a30*/  SHF.R.S32.HI R2, RZ, 0x1f, R26 ;  /* 0x0000001fff027819 */ /* 0x000fe4000001141a */
[C---:B------:R-:W-:Y:S02]  /*6a40*/  IADD3 R8, P1, R26.reuse, c[0x0][0x1b0], RZ ;  /* 0x00006c001a087a10 */ /* 0x040fe40007f3e0ff */
[C---:B------:R-:W-:Y:S02]  /*6a50*/  IADD3 R10, P2, R26.reuse, c[0x0][0x1b8], RZ ;  /* 0x00006e001a0a7a10 */ /* 0x040fe40007f5e0ff */
[----:B------:R-:W-:-:S02]  /*6a60*/  IADD3 R12, P4, R26, c[0x0][0x1c0], RZ ;  /* 0x000070001a0c7a10 */ /* 0x000fc40007f9e0ff */
[----:B------:R-:W-:Y:S02]  /*6a70*/  PRMT R18, R18, 0x5410, R15 ;  /* 0x0000541012127816 */ /* 0x000fe4000000000f */
[C---:B------:R-:W-:Y:S02]  /*6a80*/  IADD3.X R9, R2.reuse, c[0x0][0x1b4], RZ, P1, !PT ;  /* 0x00006d0002097a10 */ /* 0x040fe40000ffe4ff */
[----:B------:R-:W-:Y:S02]  /*6a90*/  PRMT R19, R19, 0x5410, R24 ;  /* 0x0000541013137816 */ /* 0x000fe40000000018 */
[C---:B------:R-:W-:Y:S02]  /*6aa0*/  IADD3.X R11, R2.reuse, c[0x0][0x1bc], RZ, P2, !PT ;  /* 0x00006f00020b7a10 */ /* 0x040fe400017fe4ff */
[----:B------:R-:W-:Y:S01]  /*6ab0*/  IADD3.X R13, R2, c[0x0][0x1c4], RZ, P4, !PT ;  /* 0x00007100020d7a10 */ /* 0x000fe200027fe4ff */
[----:B------:R0:W-:Y:S04]  /*6ac0*/  @P0 STG.E.128 [R8.64], R16 ;  /* 0x0000001008000986 */ /* 0x0001e8000c101d06 */
[----:B------:R0:W-:Y:S04]  /*6ad0*/  @P0 STG.E.128 [R10.64], R16 ;  /* 0x000000100a000986 */ /* 0x0001e8000c101d06 */
[----:B------:R0:W-:Y:S01]  /*6ae0*/  @P0 STG.E.128 [R12.64], R16 ;  /* 0x000000100c000986 */ /* 0x0001e2000c101d06 */
[----:B------:R-:W-:Y:S01]  /*6af0*/  PLOP3.LUT P0, PT, PT, PT, UP0, 0x80, 0x0 ;  /* 0x000000000000781c */ /* 0x000fe20003f0f008 */
[----:B------:R-:W-:-:S12]  /*6b00*/  UPLOP3.LUT UP0, UPT, UPT, UPT, UPT, 0x40, 0x0 ;  /* 0x000000000000789c */ /* 0x000fd80003f0e870 */
[----:B------:R-:W-:Y:S05]  /*6b10*/  @P0 BRA `(.L_x_5) ;  /* 0xfffff1f000000947 */ /* 0x000fea000383ffff */
[----:B------:R-:W-:Y:S05]  /*6b20*/  EXIT ;  /* 0x000000000000794d */ /* 0x000fea0003800000 */
.L_x_6:
[----:B------:R-:W-:-:S00]  /*6b30*/  BRA `(.L_x_6) ;  /* 0xfffffff000007947 */ /* 0x000fc0000383ffff */
[----:B------:R-:W-:-:S00]  /*6b40*/  NOP ;  /* 0x0000000000007918 */ /* 0x000fc00000000000 */
        /* <DEDUP_REMOVED lines=11> */
.L_x_7:


//--------------------- .nv.global.init           --------------------------
	.section	.nv.global.init,"aw",@progbits
.nv.global.init:
	.type		_$_str,@object
	.size		_$_str,(.L_0 - _$_str)
_$_str:
        /*0000*/ 	.byte	0x5f, 0x5f, 0x43, 0x55, 0x44, 0x41, 0x5f, 0x46, 0x54, 0x5a, 0x00
.L_0:


//--------------------- .nv.shared.triton_red_fused__to_copy_add_amax_amin_clamp_mul_native_layer_norm_reciprocal_1 --------------------------
	.section	.nv.shared.triton_red_fused__to_copy_add_amax_amin_clamp_mul_native_layer_norm_reciprocal_1,"aw",@nobits
	.sectionflags	@""
	.align	16
